def matmul_kernel(
    a_ptr,
    b_ptr,
    c_ptr,
    M,
    N,
    K,
    stride_am,
    stride_ak,
    stride_bk,
    stride_bn,
    stride_cm,
    stride_cn,
    BLOCK_M: tl.constexpr,
    BLOCK_N: tl.constexpr,
    BLOCK_K: tl.constexpr,
    GROUP_M: tl.constexpr,
):
    pid = tl.program_id(axis=0)
    num_pid_m = tl.cdiv(M, BLOCK_M)
    num_pid_n = tl.cdiv(N, BLOCK_N)
    num_pid_in_group = GROUP_M * num_pid_n
    group_id = pid // num_pid_in_group
    first_pid_m = group_id * GROUP_M
    group_size_m = min(num_pid_m - first_pid_m, GROUP_M)
    pid_m = first_pid_m + ((pid % num_pid_in_group) % group_size_m)
    pid_n = (pid % num_pid_in_group) // group_size_m

    offs_am = (pid_m * BLOCK_M + tl.arange(0, BLOCK_M)) % M
    offs_bn = (pid_n * BLOCK_N + tl.arange(0, BLOCK_N)) % N
    offs_k = tl.arange(0, BLOCK_K)
    a_ptrs = a_ptr + offs_am[:, None] * stride_am + offs_k[None, :] * stride_ak
    b_ptrs = b_ptr + offs_k[:, None] * stride_bk + offs_bn[None, :] * stride_bn

    acc = tl.zeros((BLOCK_M, BLOCK_N), dtype=tl.float32)
    for kk in range(0, tl.cdiv(K, BLOCK_K)):
        a = tl.load(a_ptrs, mask=offs_k[None, :] < K - kk * BLOCK_K, other=0.0)
        b = tl.load(b_ptrs, mask=offs_k[:, None] < K - kk * BLOCK_K, other=0.0)
        acc = tl.dot(a, b, acc)
        a_ptrs += BLOCK_K * stride_ak
        b_ptrs += BLOCK_K * stride_bk

    c = acc.to(c_ptr.dtype.element_ty)
    offs_cm = pid_m * BLOCK_M + tl.arange(0, BLOCK_M)
    offs_cn = pid_n * BLOCK_N + tl.arange(0, BLOCK_N)
    c_ptrs = c_ptr + offs_cm[:, None] * stride_cm + offs_cn[None, :] * stride_cn
    mask = (offs_cm[:, None] < M) & (offs_cn[None, :] < N)
    tl.store(c_ptrs, c, mask=mask)

# config = {"BLOCK_K": 32, "BLOCK_M": 128, "BLOCK_N": 256, "GROUP_M": 8, "arch": "sm_90", "dtype": "fp8e5m2", "num_ctas": 4, "num_stages": 3, "num_warps": 4}
# arch = sm_90


// ===== COMPILED SASS (sm_90a) =====

	.target	sm_90a

	.elftype	@"ET_EXEC"


//--------------------- .note.nv.tkinfo           --------------------------
	.section	.note.nv.tkinfo,"",@"SHT_NOTE"
	.sectionflags	@"SHF_NOTE_NV_TKINFO"
	.tkinfo
        /*0018*/ 	.word	0x00000002
        /*0030*/ 	.string	""
        /*0030*/ 	.string	"ptxas"
        /*0030*/ 	.string	"Cuda compilation tools, release 13.0, V13.0.88"
        /*0030*/ 	.string	"Build cuda_13.0.r13.0/compiler.36424714_0"
        /*0030*/ 	.string	"-v  -suppress-debug-info  -lineinfo  -arch sm_90a "



//--------------------- .note.nv.cuinfo           --------------------------
	.section	.note.nv.cuinfo,"",@"SHT_NOTE"
	.sectionflags	@"SHF_NOTE_NV_CUINFO"
        /*0018*/ 	.short	0x0002
        /*001a*/ 	.short	0x005a
        /*001c*/ 	.short	0x0082
	.zero		2


//--------------------- .nv.info                  --------------------------
	.section	.nv.info,"",@"SHT_CUDA_INFO"
	.align	4


	//----- nvinfo : EIATTR_REGCOUNT
	.align		4
        /*0000*/ 	.byte	0x04, 0x2f
        /*0002*/ 	.short	(.L_1 - .L_0)
	.align		4
.L_0:
        /*0004*/ 	.word	index@(matmul_kernel)
        /*0008*/ 	.word	0x000000a7


	//----- nvinfo : EIATTR_FRAME_SIZE
	.align		4
.L_1:
        /*000c*/ 	.byte	0x04, 0x11
        /*000e*/ 	.short	(.L_3 - .L_2)
	.align		4
.L_2:
        /*0010*/ 	.word	index@(matmul_kernel)
        /*0014*/ 	.word	0x00000000


	//----- nvinfo : EIATTR_MIN_STACK_SIZE
	.align		4
.L_3:
        /*0018*/ 	.byte	0x04, 0x12
        /*001a*/ 	.short	(.L_5 - .L_4)
	.align		4
.L_4:
        /*001c*/ 	.word	index@(matmul_kernel)
        /*0020*/ 	.word	0x00000000
.L_5:


//--------------------- .nv.compat                --------------------------
	.section	.nv.compat,"",@"SHT_CUDA_COMPAT_INFO"
	.align	4
        /*0000*/ 	.byte	0x02, 0x09, 0x01, 0x00, 0x02, 0x02, 0x04, 0x00, 0x02, 0x05, 0x05, 0x00, 0x03, 0x07, 0x01, 0x01
        /*0010*/ 	.byte	0x02, 0x03, 0x00, 0x00, 0x02, 0x06, 0x01, 0x00, 0x04, 0x0b, 0x08, 0x00, 0x00, 0x00, 0x00, 0x00
        /*0020*/ 	.byte	0x00, 0x00, 0x00, 0x00


//--------------------- .nv.info.matmul_kernel    --------------------------
	.section	.nv.info.matmul_kernel,"",@"SHT_CUDA_INFO"
	.sectionflags	@""
	.align	4


	//----- nvinfo : EIATTR_CUDA_API_VERSION
	.align		4
        /*0000*/ 	.byte	0x04, 0x37
        /*0002*/ 	.short	(.L_7 - .L_6)
.L_6:
        /*0004*/ 	.word	0x00000082


	//----- nvinfo : EIATTR_KPARAM_INFO
	.align		4
.L_7:
        /*0008*/ 	.byte	0x04, 0x17
        /*000a*/ 	.short	(.L_9 - .L_8)
.L_8:
        /*000c*/ 	.word	0x00000000
        /*0010*/ 	.short	0x000d
        /*0012*/ 	.short	0x0048
        /*0014*/ 	.byte	0x00, 0xf4, 0x21, 0x00


	//----- nvinfo : EIATTR_KPARAM_INFO
	.align		4
.L_9:
        /*0018*/ 	.byte	0x04, 0x17
        /*001a*/ 	.short	(.L_11 - .L_10)
.L_10:
        /*001c*/ 	.word	0x00000000
        /*0020*/ 	.short	0x000c
        /*0022*/ 	.short	0x0040
        /*0024*/ 	.byte	0x00, 0xf4, 0x21, 0x00


	//----- nvinfo : EIATTR_KPARAM_INFO
	.align		4
.L_11:
        /*0028*/ 	.byte	0x04, 0x17
        /*002a*/ 	.short	(.L_13 - .L_12)
.L_12:
        /*002c*/ 	.word	0x00000000
        /*0030*/ 	.short	0x000b
        /*0032*/ 	.short	0x0038
        /*0034*/ 	.byte	0x00, 0xf0, 0x11, 0x00


	//----- nvinfo : EIATTR_KPARAM_INFO
	.align		4
.L_13:
        /*0038*/ 	.byte	0x04, 0x17
        /*003a*/ 	.short	(.L_15 - .L_14)
.L_14:
        /*003c*/ 	.word	0x00000000
        /*0040*/ 	.short	0x000a
        /*0042*/ 	.short	0x0034
        /*0044*/ 	.byte	0x00, 0xf0, 0x11, 0x00


	//----- nvinfo : EIATTR_KPARAM_INFO
	.align		4
.L_15:
        /*0048*/ 	.byte	0x04, 0x17
        /*004a*/ 	.short	(.L_17 - .L_16)
.L_16:
        /*004c*/ 	.word	0x00000000
        /*0050*/ 	.short	0x0009
        /*0052*/ 	.short	0x0030
        /*0054*/ 	.byte	0x00, 0xf0, 0x11, 0x00


	//----- nvinfo : EIATTR_KPARAM_INFO
	.align		4
.L_17:
        /*0058*/ 	.byte	0x04, 0x17
        /*005a*/ 	.short	(.L_19 - .L_18)
.L_18:
        /*005c*/ 	.word	0x00000000
        /*0060*/ 	.short	0x0008
        /*0062*/ 	.short	0x002c
        /*0064*/ 	.byte	0x00, 0xf0, 0x11, 0x00


	//----- nvinfo : EIATTR_KPARAM_INFO
	.align		4
.L_19:
        /*0068*/ 	.byte	0x04, 0x17
        /*006a*/ 	.short	(.L_21 - .L_20)
.L_20:
        /*006c*/ 	.word	0x00000000
        /*0070*/ 	.short	0x0007
        /*0072*/ 	.short	0x0028
        /*0074*/ 	.byte	0x00, 0xf0, 0x11, 0x00


	//----- nvinfo : EIATTR_KPARAM_INFO
	.align		4
.L_21:
        /*0078*/ 	.byte	0x04, 0x17
        /*007a*/ 	.short	(.L_23 - .L_22)
.L_22:
        /*007c*/ 	.word	0x00000000
        /*0080*/ 	.short	0x0006
        /*0082*/ 	.short	0x0024
        /*0084*/ 	.byte	0x00, 0xf0, 0x11, 0x00


	//----- nvinfo : EIATTR_KPARAM_INFO
	.align		4
.L_23:
        /*0088*/ 	.byte	0x04, 0x17
        /*008a*/ 	.short	(.L_25 - .L_24)
.L_24:
        /*008c*/ 	.word	0x00000000
        /*0090*/ 	.short	0x0005
        /*0092*/ 	.short	0x0020
        /*0094*/ 	.byte	0x00, 0xf0, 0x11, 0x00


	//----- nvinfo : EIATTR_KPARAM_INFO
	.align		4
.L_25:
        /*0098*/ 	.byte	0x04, 0x17
        /*009a*/ 	.short	(.L_27 - .L_26)
.L_26:
        /*009c*/ 	.word	0x00000000
        /*00a0*/ 	.short	0x0004
        /*00a2*/ 	.short	0x001c
        /*00a4*/ 	.byte	0x00, 0xf0, 0x11, 0x00


	//----- nvinfo : EIATTR_KPARAM_INFO
	.align		4
.L_27:
        /*00a8*/ 	.byte	0x04, 0x17
        /*00aa*/ 	.short	(.L_29 - .L_28)
.L_28:
        /*00ac*/ 	.word	0x00000000
        /*00b0*/ 	.short	0x0003
        /*00b2*/ 	.short	0x0018
        /*00b4*/ 	.byte	0x00, 0xf0, 0x11, 0x00


	//----- nvinfo : EIATTR_KPARAM_INFO
	.align		4
.L_29:
        /*00b8*/ 	.byte	0x04, 0x17
        /*00ba*/ 	.short	(.L_31 - .L_30)
.L_30:
        /*00bc*/ 	.word	0x00000000
        /*00c0*/ 	.short	0x0002
        /*00c2*/ 	.short	0x0010
        /*00c4*/ 	.byte	0x00, 0xf4, 0x21, 0x00


	//----- nvinfo : EIATTR_KPARAM_INFO
	.align		4
.L_31:
        /*00c8*/ 	.byte	0x04, 0x17
        /*00ca*/ 	.short	(.L_33 - .L_32)
.L_32:
        /*00cc*/ 	.word	0x00000000
        /*00d0*/ 	.short	0x0001
        /*00d2*/ 	.short	0x0008
        /*00d4*/ 	.byte	0x00, 0xf4, 0x21, 0x00


	//----- nvinfo : EIATTR_KPARAM_INFO
	.align		4
.L_33:
        /*00d8*/ 	.byte	0x04, 0x17
        /*00da*/ 	.short	(.L_35 - .L_34)
.L_34:
        /*00dc*/ 	.word	0x00000000
        /*00e0*/ 	.short	0x0000
        /*00e2*/ 	.short	0x0000
        /*00e4*/ 	.byte	0x00, 0xf4, 0x21, 0x00


	//----- nvinfo : EIATTR_EXPLICIT_CLUSTER
	.align		4
.L_35:
        /*00e8*/ 	.byte	0x01, 0x3e
	.zero		2


	//----- nvinfo : EIATTR_CTA_PER_CLUSTER
	.align		4
        /*00ec*/ 	.byte	0x04, 0x3d
        /*00ee*/ 	.short	(.L_37 - .L_36)
.L_36:
        /*00f0*/ 	.word	0x00000004
        /*00f4*/ 	.word	0x00000001
        /*00f8*/ 	.word	0x00000001


	//----- nvinfo : EIATTR_SPARSE_MMA_MASK
	.align		4
.L_37:
        /*00fc*/ 	.byte	0x03, 0x50
        /*00fe*/ 	.short	0x0000


	//----- nvinfo : EIATTR_MAXREG_COUNT
	.align		4
        /*0100*/ 	.byte	0x03, 0x1b
        /*0102*/ 	.short	0x00ff


	//----- nvinfo : EIATTR_NUM_BARRIERS
	.align		4
        /*0104*/ 	.byte	0x02, 0x4c
        /*0106*/ 	.byte	0x01
	.zero		1


	//----- nvinfo : EIATTR_MERCURY_ISA_VERSION
	.align		4
        /*0108*/ 	.byte	0x03, 0x5f
        /*010a*/ 	.short	0x0101


	//----- nvinfo : EIATTR_EXIT_INSTR_OFFSETS
	.align		4
        /*010c*/ 	.byte	0x04, 0x1c
        /*010e*/ 	.short	(.L_39 - .L_38)


	//   ....[0]....
.L_38:
        /*0110*/ 	.word	0x000058f0


	//   ....[1]....
        /*0114*/ 	.word	0x00005910


	//----- nvinfo : EIATTR_REQNTID
	.align		4
.L_39:
        /*0118*/ 	.byte	0x04, 0x10
        /*011a*/ 	.short	(.L_41 - .L_40)
.L_40:
        /*011c*/ 	.word	0x00000080
        /*0120*/ 	.word	0x00000001
        /*0124*/ 	.word	0x00000001


	//----- nvinfo : EIATTR_CBANK_PARAM_SIZE
	.align		4
.L_41:
        /*0128*/ 	.byte	0x03, 0x19
        /*012a*/ 	.short	0x0050


	//----- nvinfo : EIATTR_PARAM_CBANK
	.align		4
        /*012c*/ 	.byte	0x04, 0x0a
        /*012e*/ 	.short	(.L_43 - .L_42)
	.align		4
.L_42:
        /*0130*/ 	.word	index@(.nv.constant0.matmul_kernel)
        /*0134*/ 	.short	0x0210
        /*0136*/ 	.short	0x0050


	//----- nvinfo : EIATTR_SW_WAR
	.align		4
.L_43:
        /*0138*/ 	.byte	0x04, 0x36
        /*013a*/ 	.short	(.L_45 - .L_44)
.L_44:
        /*013c*/ 	.word	0x00000008
.L_45:


//--------------------- .nv.callgraph             --------------------------
	.section	.nv.callgraph,"",@"SHT_CUDA_CALLGRAPH"
	.align	4
	.sectionentsize	8
	.align		4
        /*0000*/ 	.word	0x00000000
	.align		4
        /*0004*/ 	.word	0xffffffff
	.align		4
        /*0008*/ 	.word	0x00000000
	.align		4
        /*000c*/ 	.word	0xfffffffe
	.align		4
        /*0010*/ 	.word	0x00000000
	.align		4
        /*0014*/ 	.word	0xfffffffd
	.align		4
        /*0018*/ 	.word	0x00000000
	.align		4
        /*001c*/ 	.word	0xfffffffc


//--------------------- .text.matmul_kernel       --------------------------
	.section	.text.matmul_kernel,"ax",@progbits
	.align	128
        .global         matmul_kernel
        .type           matmul_kernel,@function
        .size           matmul_kernel,(.L_x_3 - matmul_kernel)
        .other          matmul_kernel,@"STO_CUDA_ENTRY STV_DEFAULT"
matmul_kernel:
.text.matmul_kernel:
[----:B------:R-:W-:Y:S08]  /*0000*/  LDC R1, c[0x0][0x28] ;  /* 0x00000a00ff017b82 */ /* 0x000ff00000000800 */
[----:B------:R-:W0:Y:S01]  /*0010*/  LDC.64 R10, c[0x0][0x228] ;  /* 0x00008a00ff0a7b82 */ /* 0x000e220000000a00 */
[----:B------:R-:W1:Y:S01]  /*0020*/  S2R R21, SR_CgaCtaId ;  /* 0x0000000000157919 */ /* 0x000e620000008800 */
[----:B------:R-:W-:Y:S01]  /*0030*/  ULDC.64 UR16, c[0x0][0x208] ;  /* 0x0000820000107ab9 */ /* 0x000fe20000000a00 */
[----:B------:R-:W-:-:S02]  /*0040*/  CS2R R56, SRZ ;  /* 0x0000000000387805 */ /* 0x000fc4000001ff00 */
[----:B------:R-:W-:Y:S02]  /*0050*/  CS2R R58, SRZ ;  /* 0x00000000003a7805 */ /* 0x000fe4000001ff00 */
[----:B------:R-:W-:Y:S02]  /*0060*/  CS2R R60, SRZ ;  /* 0x00000000003c7805 */ /* 0x000fe4000001ff00 */
[----:B------:R-:W-:Y:S02]  /*0070*/  CS2R R62, SRZ ;  /* 0x00000000003e7805 */ /* 0x000fe4000001ff00 */
[----:B------:R-:W-:Y:S01]  /*0080*/  CS2R R64, SRZ ;  /* 0x0000000000407805 */ /* 0x000fe2000001ff00 */
[----:B------:R-:W2:Y:S01]  /*0090*/  S2UR UR4, SR_CTAID.X ;  /* 0x00000000000479c3 */ /* 0x000ea20000002500 */
[----:B------:R-:W-:Y:S02]  /*00a0*/  CS2R R66, SRZ ;  /* 0x0000000000427805 */ /* 0x000fe4000001ff00 */
[----:B------:R-:W-:-:S02]  /*00b0*/  CS2R R68, SRZ ;  /* 0x0000000000447805 */ /* 0x000fc4000001ff00 */
[----:B------:R-:W-:Y:S02]  /*00c0*/  CS2R R70, SRZ ;  /* 0x0000000000467805 */ /* 0x000fe4000001ff00 */
[----:B------:R-:W-:Y:S02]  /*00d0*/  CS2R R72, SRZ ;  /* 0x0000000000487805 */ /* 0x000fe4000001ff00 */
[----:B------:R-:W-:Y:S02]  /*00e0*/  CS2R R74, SRZ ;  /* 0x00000000004a7805 */ /* 0x000fe4000001ff00 */
[----:B------:R-:W-:Y:S02]  /*00f0*/  CS2R R76, SRZ ;  /* 0x00000000004c7805 */ /* 0x000fe4000001ff00 */
        /* <DEDUP_REMOVED lines=8> */
[----:B------:R-:W-:Y:S01]  /*0180*/  CS2R R30, SRZ ;  /* 0x00000000001e7805 */ /* 0x000fe2000001ff00 */
[----:B0-----:R-:W-:Y:S01]  /*0190*/  VIADD R0, R11, 0xff ;  /* 0x000000ff0b007836 */ /* 0x001fe20000000000 */
[----:B------:R-:W-:Y:S02]  /*01a0*/  CS2R R32, SRZ ;  /* 0x0000000000207805 */ /* 0x000fe4000001ff00 */
[----:B------:R-:W-:Y:S02]  /*01b0*/  CS2R R34, SRZ ;  /* 0x0000000000227805 */ /* 0x000fe4000001ff00 */
[----:B------:R-:W-:Y:S02]  /*01c0*/  CS2R R36, SRZ ;  /* 0x0000000000247805 */ /* 0x000fe4000001ff00 */
[----:B------:R-:W-:Y:S02]  /*01d0*/  CS2R R38, SRZ ;  /* 0x0000000000267805 */ /* 0x000fe4000001ff00 */
[----:B------:R-:W-:-:S02]  /*01e0*/  SHF.R.S32.HI R3, RZ, 0x1f, R0 ;  /* 0x0000001fff037819 */ /* 0x000fc40000011400 */
[----:B------:R-:W-:Y:S02]  /*01f0*/  CS2R R40, SRZ ;  /* 0x0000000000287805 */ /* 0x000fe4000001ff00 */
[----:B------:R-:W-:Y:S02]  /*0200*/  CS2R R42, SRZ ;  /* 0x00000000002a7805 */ /* 0x000fe4000001ff00 */
[----:B--2---:R-:W-:Y:S01]  /*0210*/  I2FP.F32.U32 R5, UR4 ;  /* 0x0000000400057c45 */ /* 0x004fe20008201000 */
[----:B------:R-:W-:Y:S01]  /*0220*/  ULDC UR4, c[0x0][0x150] ;  /* 0x0000540000047ab9 */ /* 0x000fe20000000800 */
[----:B------:R-:W-:Y:S02]  /*0230*/  LEA.HI R3, R3, R0, RZ, 0x8 ;  /* 0x0000000003037211 */ /* 0x000fe400078f40ff */
[----:B------:R-:W-:Y:S02]  /*0240*/  CS2R R44, SRZ ;  /* 0x00000000002c7805 */ /* 0x000fe4000001ff00 */
[----:B-1----:R-:W-:Y:S01]  /*0250*/  R2UR UR5, R21 ;  /* 0x00000000150572ca */ /* 0x002fe200000e0000 */
[----:B------:R-:W-:Y:S01]  /*0260*/  FMUL R5, R5, UR4 ;  /* 0x0000000405057c20 */ /* 0x000fe20008400000 */
[----:B------:R-:W-:Y:S01]  /*0270*/  SHF.R.S32.HI R3, RZ, 0x8, R3 ;  /* 0x00000008ff037819 */ /* 0x000fe20000011403 */
[----:B------:R-:W-:Y:S01]  /*0280*/  ULDC UR4, c[0x0][0x230] ;  /* 0x00008c0000047ab9 */ /* 0x000fe20000000800 */
[----:B------:R-:W-:Y:S01]  /*0290*/  IMAD.SHL.U32 R21, R21, 0x40, RZ ;  /* 0x0000004015157824 */ /* 0x000fe200078e00ff */
[----:B------:R-:W-:Y:S01]  /*02a0*/  UIADD3 UR4, UR4, 0x1f, URZ ;  /* 0x0000001f04047890 */ /* 0x000fe2000fffe03f */
[----:B------:R-:W-:Y:S01]  /*02b0*/  CS2R R46, SRZ ;  /* 0x00000000002e7805 */ /* 0x000fe2000001ff00 */
[----:B------:R-:W-:Y:S01]  /*02c0*/  IMAD.SHL.U32 R4, R3, 0x8, RZ ;  /* 0x0000000803047824 */ /* 0x000fe200078e00ff */
[----:B------:R-:W0:Y:S01]  /*02d0*/  F2I.U32.TRUNC.NTZ R5, R5 ;  /* 0x0000000500057305 */ /* 0x000e22000020f000 */
[----:B------:R-:W-:Y:S01]  /*02e0*/  UISETP.GE.AND UP0, UPT, UR4, 0x20, UPT ;  /* 0x000000200400788c */ /* 0x000fe2000bf06270 */
[----:B------:R-:W-:-:S02]  /*02f0*/  LOP3.LUT R21, R21, 0xc0, RZ, 0xc0, !PT ;  /* 0x000000c015157812 */ /* 0x000fc400078ec0ff */
[----:B------:R-:W-:Y:S02]  /*0300*/  CS2R R48, SRZ ;  /* 0x0000000000307805 */ /* 0x000fe4000001ff00 */
[----:B------:R-:W-:Y:S02]  /*0310*/  IABS R7, R4 ;  /* 0x0000000400077213 */ /* 0x000fe40000000000 */
[----:B------:R-:W-:Y:S02]  /*0320*/  CS2R R50, SRZ ;  /* 0x0000000000327805 */ /* 0x000fe4000001ff00 */
[----:B------:R-:W-:Y:S02]  /*0330*/  CS2R R52, SRZ ;  /* 0x0000000000347805 */ /* 0x000fe4000001ff00 */
[----:B------:R-:W-:Y:S01]  /*0340*/  CS2R R54, SRZ ;  /* 0x0000000000367805 */ /* 0x000fe2000001ff00 */
[----:B------:R-:W1:Y:S01]  /*0350*/  I2F.RP R0, R7 ;  /* 0x0000000700007306 */ /* 0x000e620000209400 */
[----:B0-----:R-:W-:-:S07]  /*0360*/  IABS R13, R5 ;  /* 0x00000005000d7213 */ /* 0x001fce0000000000 */
[----:B-1----:R-:W0:Y:S02]  /*0370*/  MUFU.RCP R0, R0 ;  /* 0x0000000000007308 */ /* 0x002e240000001000 */
[----:B0-----:R-:W-:Y:S01]  /*0380*/  VIADD R2, R0, 0xffffffe ;  /* 0x0ffffffe00027836 */ /* 0x001fe20000000000 */
[----:B------:R-:W-:-:S05]  /*0390*/  IABS R0, R4 ;  /* 0x0000000400007213 */ /* 0x000fca0000000000 */
[----:B------:R0:W1:Y:S01]  /*03a0*/  F2I.FTZ.U32.TRUNC.NTZ R3, R2 ;  /* 0x0000000200037305 */ /* 0x000062000021f000 */
[----:B------:R-:W-:Y:S02]  /*03b0*/  IMAD.MOV R0, RZ, RZ, -R0 ;  /* 0x000000ffff007224 */ /* 0x000fe400078e0a00 */
[----:B0-----:R-:W-:Y:S02]  /*03c0*/  IMAD.MOV.U32 R2, RZ, RZ, RZ ;  /* 0x000000ffff027224 */ /* 0x001fe400078e00ff */
[----:B-1----:R-:W-:-:S04]  /*03d0*/  IMAD.MOV R6, RZ, RZ, -R3 ;  /* 0x000000ffff067224 */ /* 0x002fc800078e0a03 */
[----:B------:R-:W-:-:S04]  /*03e0*/  IMAD R9, R6, R7, RZ ;  /* 0x0000000706097224 */ /* 0x000fc800078e02ff */
[----:B------:R-:W-:-:S06]  /*03f0*/  IMAD.HI.U32 R2, R3, R9, R2 ;  /* 0x0000000903027227 */ /* 0x000fcc00078e0002 */
[----:B------:R-:W-:-:S04]  /*0400*/  IMAD.HI.U32 R2, R2, R13, RZ ;  /* 0x0000000d02027227 */ /* 0x000fc800078e00ff */
[----:B------:R-:W-:-:S05]  /*0410*/  IMAD R0, R2, R0, R13 ;  /* 0x0000000002007224 */ /* 0x000fca00078e020d */
[----:B------:R-:W-:-:S13]  /*0420*/  ISETP.GT.U32.AND P1, PT, R7, R0, PT ;  /* 0x000000000700720c */ /* 0x000fda0003f24070 */
[----:B------:R-:W-:Y:S02]  /*0430*/  @!P1 IMAD.IADD R0, R0, 0x1, -R7 ;  /* 0x0000000100009824 */ /* 0x000fe400078e0a07 */
[----:B------:R-:W-:Y:S01]  /*0440*/  @!P1 VIADD R2, R2, 0x1 ;  /* 0x0000000102029836 */ /* 0x000fe20000000000 */
[----:B------:R-:W-:Y:S02]  /*0450*/  ISETP.NE.AND P1, PT, R4, RZ, PT ;  /* 0x000000ff0400720c */ /* 0x000fe40003f25270 */
[----:B------:R-:W-:Y:S02]  /*0460*/  ISETP.GE.U32.AND P0, PT, R0, R7, PT ;  /* 0x000000070000720c */ /* 0x000fe40003f06070 */
[----:B------:R-:W-:-:S04]  /*0470*/  LOP3.LUT R0, R5, R4, RZ, 0x3c, !PT ;  /* 0x0000000405007212 */ /* 0x000fc800078e3cff */
[----:B------:R-:W-:Y:S01]  /*0480*/  ISETP.GE.AND P2, PT, R0, RZ, PT ;  /* 0x000000ff0000720c */ /* 0x000fe20003f46270 */
[----:B------:R-:W-:-:S05]  /*0490*/  VIADD R0, R10, 0x7f ;  /* 0x0000007f0a007836 */ /* 0x000fca0000000000 */
[----:B------:R-:W-:Y:S01]  /*04a0*/  SHF.R.S32.HI R3, RZ, 0x1f, R0 ;  /* 0x0000001fff037819 */ /* 0x000fe20000011400 */
[----:B------:R-:W-:-:S03]  /*04b0*/  @P0 VIADD R2, R2, 0x1 ;  /* 0x0000000102020836 */ /* 0x000fc60000000000 */
[----:B------:R-:W-:-:S03]  /*04c0*/  LEA.HI R3, R3, R0, RZ, 0x7 ;  /* 0x0000000003037211 */ /* 0x000fc600078f38ff */
[----:B------:R-:W-:Y:S01]  /*04d0*/  @!P2 IMAD.MOV R2, RZ, RZ, -R2 ;  /* 0x000000ffff02a224 */ /* 0x000fe200078e0a02 */
[----:B------:R-:W-:-:S05]  /*04e0*/  @!P1 LOP3.LUT R2, RZ, R4, RZ, 0x33, !PT ;  /* 0x00000004ff029212 */ /* 0x000fca00078e33ff */
[----:B------:R-:W-:Y:S02]  /*04f0*/  IMAD.SHL.U32 R6, R2, 0x8, RZ ;  /* 0x0000000802067824 */ /* 0x000fe400078e00ff */
[----:B------:R-:W-:-:S03]  /*0500*/  IMAD.MOV R2, RZ, RZ, -R2 ;  /* 0x000000ffff027224 */ /* 0x000fc600078e0a02 */
[----:B------:R-:W-:Y:S01]  /*0510*/  LEA.HI.SX32 R3, R3, -R6, 0x19 ;  /* 0x8000000603037211 */ /* 0x000fe200078fcaff */
[----:B------:R-:W-:-:S03]  /*0520*/  IMAD R4, R4, R2, R5 ;  /* 0x0000000204047224 */ /* 0x000fc600078e0205 */
[----:B------:R-:W-:Y:S02]  /*0530*/  VIMNMX R13, R3, 0x8, PT ;  /* 0x00000008030d7848 */ /* 0x000fe40003fe0100 */
[----:B------:R-:W-:Y:S02]  /*0540*/  IABS R9, R4 ;  /* 0x0000000400097213 */ /* 0x000fe40000000000 */
[----:B------:R-:W-:-:S04]  /*0550*/  IABS R7, R13 ;  /* 0x0000000d00077213 */ /* 0x000fc80000000000 */
[----:B------:R-:W0:Y:S08]  /*0560*/  I2F.RP R0, R7 ;  /* 0x0000000700007306 */ /* 0x000e300000209400 */
[----:B0-----:R-:W0:Y:S02]  /*0570*/  MUFU.RCP R0, R0 ;  /* 0x0000000000007308 */ /* 0x001e240000001000 */
[----:B0-----:R-:W-:-:S06]  /*0580*/  VIADD R3, R0, 0xffffffe ;  /* 0x0ffffffe00037836 */ /* 0x001fcc0000000000 */
[----:B------:R-:W0:Y:S02]  /*0590*/  F2I.FTZ.U32.TRUNC.NTZ R3, R3 ;  /* 0x0000000300037305 */ /* 0x000e24000021f000 */
[----:B0-----:R-:W-:-:S04]  /*05a0*/  IMAD.MOV R8, RZ, RZ, -R3 ;  /* 0x000000ffff087224 */ /* 0x001fc800078e0a03 */
[----:B------:R-:W-:Y:S01]  /*05b0*/  IMAD.MOV.U32 R2, RZ, RZ, R8 ;  /* 0x000000ffff027224 */ /* 0x000fe200078e0008 */
[----:B------:R-:W-:-:S03]  /*05c0*/  IABS R8, R13 ;  /* 0x0000000d00087213 */ /* 0x000fc60000000000 */
[----:B------:R-:W-:Y:S02]  /*05d0*/  IMAD R5, R2, R7, RZ ;  /* 0x0000000702057224 */ /* 0x000fe400078e02ff */
[----:B------:R-:W-:Y:S02]  /*05e0*/  IMAD.MOV.U32 R2, RZ, RZ, RZ ;  /* 0x000000ffff027224 */ /* 0x000fe400078e00ff */
[----:B------:R-:W-:Y:S02]  /*05f0*/  IMAD.MOV R0, RZ, RZ, -R8 ;  /* 0x000000ffff007224 */ /* 0x000fe400078e0a08 */
[----:B------:R-:W-:Y:S01]  /*0600*/  IMAD.HI.U32 R2, R3, R5, R2 ;  /* 0x0000000503027227 */ /* 0x000fe200078e0002 */
[----:B------:R-:W-:-:S04]  /*0610*/  MOV R3, 0x400 ;  /* 0x0000040000037802 */ /* 0x000fc80000000f00 */
[----:B------:R-:W-:Y:S01]  /*0620*/  R2UR UR6, R3 ;  /* 0x00000000030672ca */ /* 0x000fe200000e0000 */
[----:B------:R-:W-:-:S04]  /*0630*/  IMAD.HI.U32 R2, R2, R9, RZ ;  /* 0x0000000902027227 */ /* 0x000fc800078e00ff */
[----:B------:R-:W-:-:S05]  /*0640*/  IMAD R0, R2, R0, R9 ;  /* 0x0000000002007224 */ /* 0x000fca00078e0209 */
[----:B------:R-:W-:-:S03]  /*0650*/  ISETP.GT.U32.AND P1, PT, R7, R0, PT ;  /* 0x000000000700720c */ /* 0x000fc60003f24070 */
[----:B------:R-:W-:-:S10]  /*0660*/  ULEA UR6, UR5, UR6, 0x18 ;  /* 0x0000000605067291 */ /* 0x000fd4000f8ec03f */
[----:B------:R-:W-:Y:S02]  /*0670*/  @!P1 IMAD.IADD R0, R0, 0x1, -R7 ;  /* 0x0000000100009824 */ /* 0x000fe400078e0a07 */
[----:B------:R-:W-:Y:S01]  /*0680*/  @!P1 VIADD R2, R2, 0x1 ;  /* 0x0000000102029836 */ /* 0x000fe20000000000 */
[----:B------:R-:W-:Y:S02]  /*0690*/  ISETP.NE.AND P1, PT, R13, RZ, PT ;  /* 0x000000ff0d00720c */ /* 0x000fe40003f25270 */
[----:B------:R-:W-:Y:S02]  /*06a0*/  ISETP.GE.U32.AND P0, PT, R0, R7, PT ;  /* 0x000000070000720c */ /* 0x000fe40003f06070 */
[----:B------:R-:W-:-:S04]  /*06b0*/  LOP3.LUT R0, R4, R13, RZ, 0x3c, !PT ;  /* 0x0000000d04007212 */ /* 0x000fc800078e3cff */
[----:B------:R-:W-:-:S07]  /*06c0*/  ISETP.GE.AND P2, PT, R0, RZ, PT ;  /* 0x000000ff0000720c */ /* 0x000fce0003f46270 */
[----:B------:R-:W-:Y:S01]  /*06d0*/  @P0 VIADD R2, R2, 0x1 ;  /* 0x0000000102020836 */ /* 0x000fe20000000000 */
[----:B------:R-:W-:-:S05]  /*06e0*/  PLOP3.LUT P0, PT, PT, PT, UP0, 0x80, 0x0 ;  /* 0x000000000000781c */ /* 0x000fca0003f0f008 */
[----:B------:R-:W-:Y:S01]  /*06f0*/  @!P2 IMAD.MOV R2, RZ, RZ, -R2 ;  /* 0x000000ffff02a224 */ /* 0x000fe200078e0a02 */
[----:B------:R-:W-:-:S05]  /*0700*/  @!P1 LOP3.LUT R2, RZ, R13, RZ, 0x33, !PT ;  /* 0x0000000dff029212 */ /* 0x000fca00078e33ff */
[----:B------:R-:W-:Y:S02]  /*0710*/  IMAD.MOV R0, RZ, RZ, -R2 ;  /* 0x000000ffff007224 */ /* 0x000fe400078e0a02 */
[----:B------:R-:W-:Y:S02]  /*0720*/  IMAD.SHL.U32 R146, R2, 0x100, RZ ;  /* 0x0000010002927824 */ /* 0x000fe400078e00ff */
[----:B------:R-:W-:-:S03]  /*0730*/  IMAD R0, R13, R0, R4 ;  /* 0x000000000d007224 */ /* 0x000fc600078e0204 */
[----:B------:R-:W-:Y:S01]  /*0740*/  LOP3.LUT R17, R146, R21, RZ, 0xfc, !PT ;  /* 0x0000001592117212 */ /* 0x000fe200078efcff */
[----:B------:R-:W-:Y:S01]  /*0750*/  IMAD.IADD R4, R6, 0x1, R0 ;  /* 0x0000000106047824 */ /* 0x000fe200078e0200 */
[----:B------:R-:W-:Y:S01]  /*0760*/  LOP3.LUT R15, R146, 0x1, R21, 0xfe, !PT ;  /* 0x00000001920f7812 */ /* 0x000fe200078efe15 */
[----:B------:R-:W0:Y:S02]  /*0770*/  S2R R0, SR_TID.X ;  /* 0x0000000000007919 */ /* 0x000e240000002100 */
[----:B0-----:R-:W-:-:S05]  /*0780*/  LOP3.LUT R19, R0, 0x7f, RZ, 0xc0, !PT ;  /* 0x0000007f00137812 */ /* 0x001fca00078ec0ff */
[----:B------:R-:W-:Y:S01]  /*0790*/  IMAD R13, R4, 0x80, R19 ;  /* 0x00000080040d7824 */ /* 0x000fe200078e0213 */
[----:B------:R-:W-:Y:S06]  /*07a0*/  @!P0 BRA `(.L_x_0) ;  /* 0x0000003000188947 */ /* 0x000fec0003800000 */
[----:B------:R-:W-:Y:S01]  /*07b0*/  IABS R23, R10 ;  /* 0x0000000a00177213 */ /* 0x000fe20000000000 */
[----:B------:R-:W-:Y:S01]  /*07c0*/  ULDC UR7, c[0x0][0x240] ;  /* 0x0000900000077ab9 */ /* 0x000fe20000000800 */
[----:B------:R-:W-:Y:S01]  /*07d0*/  IABS R29, R11 ;  /* 0x0000000b001d7213 */ /* 0x000fe20000000000 */
[----:B------:R-:W-:Y:S01]  /*07e0*/  USHF.R.S32.HI UR5, URZ, 0x1f, UR4 ;  /* 0x0000001f3f057899 */ /* 0x000fe20008011404 */
[----:B------:R-:W0:Y:S01]  /*07f0*/  I2F.RP R7, R23 ;  /* 0x0000001700077306 */ /* 0x000e220000209400 */
[----:B------:R-:W-:Y:S01]  /*0800*/  IABS R8, R13 ;  /* 0x0000000d00087213 */ /* 0x000fe20000000000 */
[----:B------:R-:W-:Y:S01]  /*0810*/  ULDC.64 UR20, c[0x0][0x218] ;  /* 0x0000860000147ab9 */ /* 0x000fe20000000a00 */
[----:B------:R-:W-:Y:S01]  /*0820*/  ISETP.GE.AND P6, PT, R13, RZ, PT ;  /* 0x000000ff0d00720c */ /* 0x000fe20003fc6270 */
[----:B------:R-:W-:Y:S01]  /*0830*/  USHF.R.U32.HI UR10, URZ, 0x4, UR6 ;  /* 0x000000043f0a7899 */ /* 0x000fe20008011606 */
[----:B------:R-:W-:Y:S01]  /*0840*/  CS2R R56, SRZ ;  /* 0x0000000000387805 */ /* 0x000fe2000001ff00 */
[----:B------:R-:W-:Y:S01]  /*0850*/  ULEA.HI UR5, UR5, UR4, URZ, 0x5 ;  /* 0x0000000405057291 */ /* 0x000fe2000f8f283f */
[----:B------:R-:W-:Y:S01]  /*0860*/  CS2R R58, SRZ ;  /* 0x00000000003a7805 */ /* 0x000fe2000001ff00 */
[----:B------:R-:W1:Y:S01]  /*0870*/  I2F.RP R6, R29 ;  /* 0x0000001d00067306 */ /* 0x000e620000209400 */
[----:B------:R-:W-:Y:S01]  /*0880*/  ULDC UR8, c[0x0][0x234] ;  /* 0x00008d0000087ab9 */ /* 0x000fe20000000800 */
[----:B------:R-:W-:Y:S01]  /*0890*/  USGXT.U32 UR4, UR10, 0xe ;  /* 0x0000000e0a04789a */ /* 0x000fe20008000000 */
[----:B------:R-:W-:Y:S01]  /*08a0*/  CS2R R60, SRZ ;  /* 0x00000000003c7805 */ /* 0x000fe2000001ff00 */
[----:B------:R-:W-:Y:S01]  /*08b0*/  ULDC UR12, c[0x0][0x23c] ;  /* 0x00008f00000c7ab9 */ /* 0x000fe20000000800 */
[----:B------:R-:W-:Y:S01]  /*08c0*/  ULDC.64 UR14, c[0x0][0x210] ;  /* 0x00008400000e7ab9 */ /* 0x000fe20000000a00 */
[----:B------:R-:W-:Y:S01]  /*08d0*/  ULDC UR11, c[0x0][0x230] ;  /* 0x00008c00000b7ab9 */ /* 0x000fe20000000800 */
[----:B------:R-:W-:Y:S01]  /*08e0*/  USHF.L.U32 UR49, UR12, 0x5, URZ ;  /* 0x000000050c317899 */ /* 0x000fe2000800063f */
[----:B0-----:R-:W0:Y:S01]  /*08f0*/  MUFU.RCP R7, R7 ;  /* 0x0000000700077308 */ /* 0x001e220000001000 */
[----:B------:R-:W-:-:S02]  /*0900*/  CS2R R62, SRZ ;  /* 0x00000000003e7805 */ /* 0x000fc4000001ff00 */
[----:B------:R-:W-:Y:S02]  /*0910*/  CS2R R64, SRZ ;  /* 0x0000000000407805 */ /* 0x000fe4000001ff00 */
[----:B------:R-:W-:Y:S02]  /*0920*/  CS2R R66, SRZ ;  /* 0x0000000000427805 */ /* 0x000fe4000001ff00 */
[----:B------:R-:W-:Y:S02]  /*0930*/  CS2R R68, SRZ ;  /* 0x0000000000447805 */ /* 0x000fe4000001ff00 */
[----:B------:R-:W-:Y:S02]  /*0940*/  CS2R R70, SRZ ;  /* 0x0000000000467805 */ /* 0x000fe4000001ff00 */
[----:B------:R-:W-:Y:S02]  /*0950*/  CS2R R72, SRZ ;  /* 0x0000000000487805 */ /* 0x000fe4000001ff00 */
[----:B------:R-:W-:Y:S01]  /*0960*/  CS2R R74, SRZ ;  /* 0x00000000004a7805 */ /* 0x000fe2000001ff00 */
[----:B-1----:R-:W1:Y:S01]  /*0970*/  MUFU.RCP R6, R6 ;  /* 0x0000000600067308 */ /* 0x002e620000001000 */
        /* <DEDUP_REMOVED lines=11> */
[----:B------:R-:W-:Y:S01]  /*0a30*/  CS2R R48, SRZ ;  /* 0x0000000000307805 */ /* 0x000fe2000001ff00 */
[----:B------:R0:W2:Y:S01]  /*0a40*/  F2I.FTZ.U32.TRUNC.NTZ R5, R4 ;  /* 0x0000000400057305 */ /* 0x0000a2000021f000 */
[----:B------:R-:W-:Y:S02]  /*0a50*/  CS2R R50, SRZ ;  /* 0x0000000000327805 */ /* 0x000fe4000001ff00 */
[----:B------:R-:W-:-:S02]  /*0a60*/  CS2R R52, SRZ ;  /* 0x0000000000347805 */ /* 0x000fc4000001ff00 */
[----:B------:R-:W-:Y:S01]  /*0a70*/  CS2R R54, SRZ ;  /* 0x0000000000367805 */ /* 0x000fe2000001ff00 */
[----:B-1----:R-:W-:Y:S01]  /*0a80*/  VIADD R3, R6, 0xffffffe ;  /* 0x0ffffffe06037836 */ /* 0x002fe20000000000 */
[----:B------:R-:W-:Y:S01]  /*0a90*/  ULDC UR18, c[0x0][0x238] ;  /* 0x00008e0000127ab9 */ /* 0x000fe20000000800 */
[----:B------:R-:W-:Y:S01]  /*0aa0*/  UMOV UR9, 0x3fffffef ;  /* 0x3fffffef00097882 */ /* 0x000fe20000000000 */
[----:B------:R-:W-:Y:S01]  /*0ab0*/  USHF.L.U32 UR50, UR18, 0x5, URZ ;  /* 0x0000000512327899 */ /* 0x000fe2000800063f */
[----:B0-----:R-:W-:Y:S02]  /*0ac0*/  IMAD.MOV.U32 R4, RZ, RZ, RZ ;  /* 0x000000ffff047224 */ /* 0x001fe400078e00ff */
[----:B------:R-:W0:Y:S01]  /*0ad0*/  F2I.FTZ.U32.TRUNC.NTZ R3, R3 ;  /* 0x0000000300037305 */ /* 0x000e22000021f000 */
[----:B------:R-:W-:Y:S02]  /*0ae0*/  UIMAD UR19, UR18, 0x1f, URZ ;  /* 0x0000001f121378a4 */ /* 0x000fe4000f8e023f */
[----:B------:R-:W-:Y:S01]  /*0af0*/  UIMAD UR22, UR18, 0x1c, URZ ;  /* 0x0000001c121678a4 */ /* 0x000fe2000f8e023f */
[----:B--2---:R-:W-:Y:S01]  /*0b00*/  IMAD.MOV R2, RZ, RZ, -R5 ;  /* 0x000000ffff027224 */ /* 0x004fe200078e0a05 */
[----:B------:R-:W-:-:S02]  /*0b10*/  UIMAD UR23, UR18, 0x1b, URZ ;  /* 0x0000001b121778a4 */ /* 0x000fc4000f8e023f */
[----:B------:R-:W-:Y:S01]  /*0b20*/  UIMAD UR24, UR18, 0x1a, URZ ;  /* 0x0000001a121878a4 */ /* 0x000fe2000f8e023f */
[----:B------:R-:W-:Y:S01]  /*0b30*/  IMAD R9, R2, R23, RZ ;  /* 0x0000001702097224 */ /* 0x000fe200078e02ff */
[----:B------:R-:W-:Y:S01]  /*0b40*/  SHF.R.U32.HI R2, RZ, 0x5, R0 ;  /* 0x00000005ff027819 */ /* 0x000fe20000011600 */
[----:B------:R-:W-:Y:S02]  /*0b50*/  UIMAD UR25, UR18, 0x19, URZ ;  /* 0x00000019121978a4 */ /* 0x000fe4000f8e023f */
[----:B------:R-:W-:Y:S01]  /*0b60*/  IMAD.HI.U32 R5, R5, R9, R4 ;  /* 0x0000000905057227 */ /* 0x000fe200078e0004 */
[----:B------:R-:W-:Y:S01]  /*0b70*/  SGXT.U32 R2, R2, 0x2 ;  /* 0x000000020202781a */ /* 0x000fe20000000000 */
[----:B------:R-:W-:Y:S02]  /*0b80*/  UIMAD UR26, UR18, 0x18, URZ ;  /* 0x00000018121a78a4 */ /* 0x000fe4000f8e023f */
[----:B0-----:R-:W-:Y:S01]  /*0b90*/  IMAD.MOV R4, RZ, RZ, -R3 ;  /* 0x000000ffff047224 */ /* 0x001fe200078e0a03 */
[----:B------:R-:W-:Y:S01]  /*0ba0*/  LOP3.LUT R28, R146, R21, R2, 0xfe, !PT ;  /* 0x00000015921c7212 */ /* 0x000fe200078efe02 */
[----:B------:R-:W-:Y:S01]  /*0bb0*/  IMAD.HI.U32 R5, R5, R8, RZ ;  /* 0x0000000805057227 */ /* 0x000fe200078e00ff */
[----:B------:R-:W-:-:S02]  /*0bc0*/  UIMAD UR27, UR18, 0x17, URZ ;  /* 0x00000017121b78a4 */ /* 0x000fc4000f8e023f */
[C---:B------:R-:W-:Y:S01]  /*0bd0*/  LOP3.LUT R7, R28.reuse, 0x3c, RZ, 0xfc, !PT ;  /* 0x0000003c1c077812 */ /* 0x040fe200078efcff */
[----:B------:R-:W-:Y:S01]  /*0be0*/  IMAD.MOV R2, RZ, RZ, -R5 ;  /* 0x000000ffff027224 */ /* 0x000fe200078e0a05 */
[----:B------:R-:W-:Y:S01]  /*0bf0*/  LOP3.LUT R31, R28, 0x20, RZ, 0xfc, !PT ;  /* 0x000000201c1f7812 */ /* 0x000fe200078efcff */
[----:B------:R-:W-:Y:S01]  /*0c00*/  IMAD R5, R4, R29, RZ ;  /* 0x0000001d04057224 */ /* 0x000fe200078e02ff */
[----:B------:R-:W-:Y:S01]  /*0c10*/  IABS R6, R7 ;  /* 0x0000000700067213 */ /* 0x000fe20000000000 */
[----:B------:R-:W-:Y:S01]  /*0c20*/  IMAD R8, R23, R2, R8 ;  /* 0x0000000217087224 */ /* 0x000fe200078e0208 */
[----:B------:R-:W-:Y:S01]  /*0c30*/  ISETP.GE.AND P1, PT, R7, RZ, PT ;  /* 0x000000ff0700720c */ /* 0x000fe20003f26270 */
[----:B------:R-:W-:Y:S01]  /*0c40*/  IMAD.MOV.U32 R2, RZ, RZ, RZ ;  /* 0x000000ffff027224 */ /* 0x000fe200078e00ff */
[C---:B------:R-:W-:Y:S01]  /*0c50*/  LOP3.LUT R7, R28.reuse, 0x2c, RZ, 0xfc, !PT ;  /* 0x0000002c1c077812 */ /* 0x040fe200078efcff */
[----:B------:R-:W-:Y:S01]  /*0c60*/  IMAD.MOV.U32 R4, RZ, RZ, R6 ;  /* 0x000000ffff047224 */ /* 0x000fe200078e0006 */
[----:B------:R-:W-:Y:S01]  /*0c70*/  ISETP.GT.U32.AND P0, PT, R23, R8, PT ;  /* 0x000000081700720c */ /* 0x000fe20003f04070 */
[----:B------:R-:W-:Y:S01]  /*0c80*/  IMAD.HI.U32 R2, R3, R5, R2 ;  /* 0x0000000503027227 */ /* 0x000fe200078e0002 */
[C---:B------:R-:W-:Y:S01]  /*0c90*/  LOP3.LUT R5, R28.reuse, 0x34, RZ, 0xfc, !PT ;  /* 0x000000341c057812 */ /* 0x040fe200078efcff */
[----:B------:R-:W-:Y:S01]  /*0ca0*/  UIMAD UR28, UR18, 0x16, URZ ;  /* 0x00000016121c78a4 */ /* 0x000fe2000f8e023f */
[----:B------:R-:W-:Y:S01]  /*0cb0*/  LOP3.LUT R6, R28, 0x30, RZ, 0xfc, !PT ;  /* 0x000000301c067812 */ /* 0x000fe200078efcff */
[----:B------:R-:W-:Y:S01]  /*0cc0*/  UIMAD UR29, UR18, 0x15, URZ ;  /* 0x00000015121d78a4 */ /* 0x000fe2000f8e023f */
[----:B------:R-:W-:Y:S01]  /*0cd0*/  IABS R12, R5 ;  /* 0x00000005000c7213 */ /* 0x000fe20000000000 */
[----:B------:R-:W-:Y:S01]  /*0ce0*/  IMAD.HI.U32 R3, R2, R4, RZ ;  /* 0x0000000402037227 */ /* 0x000fe200078e00ff */
[----:B------:R-:W-:Y:S01]  /*0cf0*/  ISETP.GE.AND P4, PT, R5, RZ, PT ;  /* 0x000000ff0500720c */ /* 0x000fe20003f86270 */
[----:B------:R-:W-:Y:S01]  /*0d00*/  UIMAD UR30, UR18, 0x14, URZ ;  /* 0x00000014121e78a4 */ /* 0x000fe2000f8e023f */
[----:B------:R-:W-:Y:S01]  /*0d10*/  IABS R14, R6 ;  /* 0x00000006000e7213 */ /* 0x000fe20000000000 */
[----:B------:R-:W-:Y:S01]  /*0d20*/  IMAD.MOV R3, RZ, RZ, -R3 ;  /* 0x000000ffff037224 */ /* 0x000fe200078e0a03 */
[----:B------:R-:W-:Y:S01]  /*0d30*/  ISETP.GE.AND P2, PT, R6, RZ, PT ;  /* 0x000000ff0600720c */ /* 0x000fe20003f46270 */
[--C-:B------:R-:W-:Y:S01]  /*0d40*/  @!P0 IMAD.IADD R8, R8, 0x1, -R23.reuse ;  /* 0x0000000108088824 */ /* 0x100fe200078e0a17 */
[----:B------:R-:W-:Y:S01]  /*0d50*/  IABS R16, R7 ;  /* 0x0000000700107213 */ /* 0x000fe20000000000 */
[----:B------:R-:W-:Y:S01]  /*0d60*/  IMAD R3, R29, R3, R4 ;  /* 0x000000031d037224 */ /* 0x000fe200078e0204 */
[----:B------:R-:W-:Y:S01]  /*0d70*/  LOP3.LUT R4, R28, 0x38, RZ, 0xfc, !PT ;  /* 0x000000381c047812 */ /* 0x000fe200078efcff */
[C---:B------:R-:W-:Y:S01]  /*0d80*/  IMAD.HI.U32 R5, R2.reuse, R12, RZ ;  /* 0x0000000c02057227 */ /* 0x040fe200078e00ff */
[----:B------:R-:W-:Y:S01]  /*0d90*/  ISETP.GT.U32.AND P5, PT, R23, R8, PT ;  /* 0x000000081700720c */ /* 0x000fe20003fa4070 */
[----:B------:R-:W-:Y:S01]  /*0da0*/  UIMAD UR31, UR18, 0x13, URZ ;  /* 0x00000013121f78a4 */ /* 0x000fe2000f8e023f */
[----:B------:R-:W-:Y:S01]  /*0db0*/  IABS R9, R4 ;  /* 0x0000000400097213 */ /* 0x000fe20000000000 */
[----:B------:R-:W-:Y:S01]  /*0dc0*/  IMAD.HI.U32 R6, R2, R14, RZ ;  /* 0x0000000e02067227 */ /* 0x000fe200078e00ff */
[----:B------:R-:W-:Y:S01]  /*0dd0*/  ISETP.GE.AND P3, PT, R4, RZ, PT ;  /* 0x000000ff0400720c */ /* 0x000fe20003f66270 */
[----:B------:R-:W-:Y:S01]  /*0de0*/  UIMAD UR32, UR18, 0x12, URZ ;  /* 0x00000012122078a4 */ /* 0x000fe2000f8e023f */
[----:B------:R-:W-:Y:S01]  /*0df0*/  ISETP.GE.AND P0, PT, R7, RZ, PT ;  /* 0x000000ff0700720c */ /* 0x000fe20003f06270 */
[----:B------:R-:W-:Y:S01]  /*0e00*/  IMAD.HI.U32 R4, R2, R9, RZ ;  /* 0x0000000902047227 */ /* 0x000fe200078e00ff */
[C---:B------:R-:W-:Y:S01]  /*0e10*/  LOP3.LUT R30, R28.reuse, 0x24, RZ, 0xfc, !PT ;  /* 0x000000241c1e7812 */ /* 0x040fe200078efcff */
[----:B------:R-:W-:Y:S01]  /*0e20*/  UIMAD UR33, UR18, 0x11, URZ ;  /* 0x00000011122178a4 */ /* 0x000fe2000f8e023f */
[C---:B------:R-:W-:Y:S01]  /*0e30*/  LOP3.LUT R27, R28.reuse, 0x28, RZ, 0xfc, !PT ;  /* 0x000000281c1b7812 */ /* 0x040fe200078efcff */
[----:B------:R-:W-:Y:S01]  /*0e40*/  IMAD.MOV R4, RZ, RZ, -R4 ;  /* 0x000000ffff047224 */ /* 0x000fe200078e0a04 */
[----:B------:R-:W-:Y:S01]  /*0e50*/  LOP3.LUT R33, R28, 0x18, RZ, 0xfc, !PT ;  /* 0x000000181c217812 */ /* 0x000fe200078efcff */
[----:B------:R-:W-:Y:S01]  /*0e60*/  @!P5 IMAD.IADD R8, R8, 0x1, -R23 ;  /* 0x000000010808d824 */ /* 0x000fe200078e0a17 */
[----:B------:R-:W-:Y:S01]  /*0e70*/  ISETP.NE.AND P5, PT, R10, RZ, PT ;  /* 0x000000ff0a00720c */ /* 0x000fe20003fa5270 */
[C---:B------:R-:W-:Y:S01]  /*0e80*/  IMAD R4, R29.reuse, R4, R9 ;  /* 0x000000041d047224 */ /* 0x040fe200078e0209 */
[----:B------:R-:W-:Y:S01]  /*0e90*/  IABS R20, R33 ;  /* 0x0000002100147213 */ /* 0x000fe20000000000 */
[----:B------:R-:W-:Y:S01]  /*0ea0*/  IMAD.MOV.U32 R26, RZ, RZ, R8 ;  /* 0x000000ffff1a7224 */ /* 0x000fe200078e0008 */
[C---:B------:R-:W-:Y:S01]  /*0eb0*/  LOP3.LUT R32, R28.reuse, 0x1c, RZ, 0xfc, !PT ;  /* 0x0000001c1c207812 */ /* 0x040fe200078efcff */
[----:B------:R-:W-:Y:S01]  /*0ec0*/  IMAD.MOV R5, RZ, RZ, -R5 ;  /* 0x000000ffff057224 */ /* 0x000fe200078e0a05 */
[----:B------:R-:W-:Y:S01]  /*0ed0*/  LOP3.LUT R34, R28, 0x14, RZ, 0xfc, !PT ;  /* 0x000000141c227812 */ /* 0x000fe200078efcff */
[----:B------:R-:W-:Y:S01]  /*0ee0*/  @!P6 IMAD.MOV R26, RZ, RZ, -R26 ;  /* 0x000000ffff1ae224 */ /* 0x000fe200078e0a1a */
[C---:B------:R-:W-:Y:S01]  /*0ef0*/  ISETP.GT.U32.AND P6, PT, R29.reuse, R4, PT ;  /* 0x000000041d00720c */ /* 0x040fe20003fc4070 */
[----:B------:R-:W-:Y:S01]  /*0f00*/  IMAD.MOV R6, RZ, RZ, -R6 ;  /* 0x000000ffff067224 */ /* 0x000fe200078e0a06 */
[----:B------:R-:W-:Y:S01]  /*0f10*/  IABS R18, R32 ;  /* 0x0000002000127213 */ /* 0x000fe20000000000 */
[C---:B------:R-:W-:Y:S01]  /*0f20*/  IMAD R5, R29.reuse, R5, R12 ;  /* 0x000000051d057224 */ /* 0x040fe200078e020c */
[----:B------:R-:W-:Y:S01]  /*0f30*/  IABS R12, R27 ;  /* 0x0000001b000c7213 */ /* 0x000fe20000000000 */
[----:B------:R-:W-:Y:S01]  /*0f40*/  IMAD.HI.U32 R7, R2, R16, RZ ;  /* 0x0000001002077227 */ /* 0x000fe200078e00ff */
[----:B------:R-:W-:Y:S01]  /*0f50*/  @!P5 LOP3.LUT R26, RZ, R10, RZ, 0x33, !PT ;  /* 0x0000000aff1ad212 */ /* 0x000fe200078e33ff */
[----:B------:R-:W-:Y:S01]  /*0f60*/  USHF.L.U32 UR34, UR18, 0x4, URZ ;  /* 0x0000000412227899 */ /* 0x000fe2000800063f */
[C---:B------:R-:W-:Y:S01]  /*0f70*/  ISETP.GT.U32.AND P5, PT, R29.reuse, R3, PT ;  /* 0x000000031d00720c */ /* 0x040fe20003fa4070 */
[C---:B------:R-:W-:Y:S01]  /*0f80*/  IMAD R6, R29.reuse, R6, R14 ;  /* 0x000000061d067224 */ /* 0x040fe200078e020e */
[----:B------:R-:W-:Y:S01]  /*0f90*/  IABS R14, R30 ;  /* 0x0000001e000e7213 */ /* 0x000fe20000000000 */
[----:B------:R-:W-:Y:S01]  /*0fa0*/  IMAD.MOV R7, RZ, RZ, -R7 ;  /* 0x000000ffff077224 */ /* 0x000fe200078e0a07 */
[----:B------:R-:W-:Y:S01]  /*0fb0*/  LOP3.LUT R35, R28, 0x10, RZ, 0xfc, !PT ;  /* 0x000000101c237812 */ /* 0x000fe200078efcff */
[--C-:B------:R-:W-:Y:S01]  /*0fc0*/  @!P6 IMAD.IADD R4, R4, 0x1, -R29.reuse ;  /* 0x000000010404e824 */ /* 0x100fe200078e0a1d */
[----:B------:R-:W-:Y:S01]  /*0fd0*/  LOP3.LUT R36, R28, 0xc, RZ, 0xfc, !PT ;  /* 0x0000000c1c247812 */ /* 0x000fe200078efcff */
[C---:B------:R-:W-:Y:S01]  /*0fe0*/  IMAD R7, R29.reuse, R7, R16 ;  /* 0x000000071d077224 */ /* 0x040fe200078e0210 */
[----:B------:R-:W-:Y:S01]  /*0ff0*/  IABS R16, R31 ;  /* 0x0000001f00107213 */ /* 0x000fe20000000000 */
[----:B------:R-:W-:Y:S01]  /*1000*/  IMAD.HI.U32 R9, R2, R14, RZ ;  /* 0x0000000e02097227 */ /* 0x000fe200078e00ff */
[----:B------:R-:W-:Y:S01]  /*1010*/  ISETP.GT.U32.AND P6, PT, R29, R4, PT ;  /* 0x000000041d00720c */ /* 0x000fe20003fc4070 */
[----:B------:R-:W-:Y:S01]  /*1020*/  UIMAD UR35, UR18, 0xf, URZ ;  /* 0x0000000f122378a4 */ /* 0x000fe2000f8e023f */
[----:B------:R-:W-:Y:S01]  /*1030*/  IABS R22, R35 ;  /* 0x0000002300167213 */ /* 0x000fe20000000000 */
[--C-:B------:R-:W-:Y:S01]  /*1040*/  @!P5 IMAD.IADD R3, R3, 0x1, -R29.reuse ;  /* 0x000000010303d824 */ /* 0x100fe200078e0a1d */
[----:B------:R-:W-:Y:S01]  /*1050*/  LOP3.LUT R37, R28, 0x8, RZ, 0xfc, !PT ;  /* 0x000000081c257812 */ /* 0x000fe200078efcff */
[C---:B------:R-:W-:Y:S01]  /*1060*/  IMAD.HI.U32 R10, R2.reuse, R16, RZ ;  /* 0x00000010020a7227 */ /* 0x040fe200078e00ff */
[----:B------:R-:W-:Y:S01]  /*1070*/  IABS R23, R36 ;  /* 0x0000002400177213 */ /* 0x000fe20000000000 */
[----:B------:R-:W-:Y:S01]  /*1080*/  UIMAD UR36, UR18, 0xe, URZ ;  /* 0x0000000e122478a4 */ /* 0x000fe2000f8e023f */
[C---:B------:R-:W-:Y:S01]  /*1090*/  ISETP.GT.U32.AND P5, PT, R29.reuse, R3, PT ;  /* 0x000000031d00720c */ /* 0x040fe20003fa4070 */
[----:B------:R-:W-:Y:S01]  /*10a0*/  IMAD.MOV R10, RZ, RZ, -R10 ;  /* 0x000000ffff0a7224 */ /* 0x000fe200078e0a0a */
[----:B------:R-:W-:Y:S01]  /*10b0*/  IABS R24, R37 ;  /* 0x0000002500187213 */ /* 0x000fe20000000000 */
[----:B------:R-:W-:Y:S01]  /*10c0*/  IMAD.HI.U32 R8, R2, R12, RZ ;  /* 0x0000000c02087227 */ /* 0x000fe200078e00ff */
[----:B------:R-:W-:Y:S01]  /*10d0*/  IABS R25, R28 ;  /* 0x0000001c00197213 */ /* 0x000fe20000000000 */
[----:B------:R-:W-:Y:S01]  /*10e0*/  UIMAD UR37, UR18, 0xd, URZ ;  /* 0x0000000d122578a4 */ /* 0x000fe2000f8e023f */
[----:B------:R-:W-:Y:S01]  /*10f0*/  LOP3.LUT R38, R28, 0x4, RZ, 0xfc, !PT ;  /* 0x000000041c267812 */ /* 0x000fe200078efcff */
[----:B------:R-:W-:Y:S01]  /*1100*/  @!P6 IMAD.IADD R4, R4, 0x1, -R29 ;  /* 0x000000010404e824 */ /* 0x000fe200078e0a1d */
[C---:B------:R-:W-:Y:S01]  /*1110*/  ISETP.GT.U32.AND P6, PT, R29.reuse, R6, PT ;  /* 0x000000061d00720c */ /* 0x040fe20003fc4070 */
[----:B------:R-:W-:Y:S01]  /*1120*/  IMAD.MOV R9, RZ, RZ, -R9 ;  /* 0x000000ffff097224 */ /* 0x000fe200078e0a09 */
[----:B------:R-:W-:Y:S01]  /*1130*/  UIMAD UR38, UR18, 0xc, URZ ;  /* 0x0000000c122678a4 */ /* 0x000fe2000f8e023f */
[----:B------:R-:W-:Y:S01]  /*1140*/  IMAD R10, R29, R10, R16 ;  /* 0x0000000a1d0a7224 */ /* 0x000fe200078e0210 */
[----:B------:R-:W-:Y:S01]  /*1150*/  UIMAD UR39, UR18, 0xb, URZ ;  /* 0x0000000b122778a4 */ /* 0x000fe2000f8e023f */
[--C-:B------:R-:W-:Y:S01]  /*1160*/  @!P5 IMAD.IADD R3, R3, 0x1, -R29.reuse ;  /* 0x000000010303d824 */ /* 0x100fe200078e0a1d */
[C---:B------:R-:W-:Y:S01]  /*1170*/  ISETP.GT.U32.AND P5, PT, R29.reuse, R5, PT ;  /* 0x000000051d00720c */ /* 0x040fe20003fa4070 */
[----:B------:R-:W-:Y:S01]  /*1180*/  IMAD.MOV.U32 R16, RZ, RZ, R20 ;  /* 0x000000ffff107224 */ /* 0x000fe200078e0014 */
[----:B------:R-:W-:Y:S01]  /*1190*/  IABS R20, R34 ;  /* 0x0000002200147213 */ /* 0x000fe20000000000 */
[----:B------:R-:W-:Y:S01]  /*11a0*/  IMAD.MOV R8, RZ, RZ, -R8 ;  /* 0x000000ffff087224 */ /* 0x000fe200078e0a08 */
[----:B------:R-:W-:Y:S01]  /*11b0*/  UIMAD UR40, UR18, 0xa, URZ ;  /* 0x0000000a122878a4 */ /* 0x000fe2000f8e023f */
[----:B------:R-:W-:Y:S01]  /*11c0*/  IMAD R9, R29, R9, R14 ;  /* 0x000000091d097224 */ /* 0x000fe200078e020e */
[----:B------:R-:W-:Y:S01]  /*11d0*/  UIMAD UR41, UR18, 0x9, URZ ;  /* 0x00000009122978a4 */ /* 0x000fe2000f8e023f */
[----:B------:R-:W-:Y:S01]  /*11e0*/  @!P6 IMAD.IADD R6, R6, 0x1, -R29 ;  /* 0x000000010606e824 */ /* 0x000fe200078e0a1d */
[----:B------:R-:W-:Y:S01]  /*11f0*/  USHF.L.U32 UR42, UR18, 0x3, URZ ;  /* 0x00000003122a7899 */ /* 0x000fe2000800063f */
[----:B------:R-:W-:Y:S01]  /*1200*/  IMAD.HI.U32 R14, R2, R16, RZ ;  /* 0x00000010020e7227 */ /* 0x000fe200078e00ff */
[----:B------:R-:W-:-:S02]  /*1210*/  UIMAD UR43, UR18, 0x7, URZ ;  /* 0x00000007122b78a4 */ /* 0x000fc4000f8e023f */
[----:B------:R-:W-:Y:S01]  /*1220*/  ISETP.GT.U32.AND P6, PT, R29, R6, PT ;  /* 0x000000061d00720c */ /* 0x000fe20003fc4070 */
[----:B------:R-:W-:Y:S01]  /*1230*/  @!P5 IMAD.IADD R5, R5, 0x1, -R29 ;  /* 0x000000010505d824 */ /* 0x000fe200078e0a1d */
[----:B------:R-:W-:Y:S01]  /*1240*/  UIMAD UR44, UR18, 0x6, URZ ;  /* 0x00000006122c78a4 */ /* 0x000fe2000f8e023f */
[C---:B------:R-:W-:Y:S01]  /*1250*/  IMAD R8, R29.reuse, R8, R12 ;  /* 0x000000081d087224 */ /* 0x040fe200078e020c */
[----:B------:R-:W-:Y:S01]  /*1260*/  UIMAD UR45, UR18, 0x5, URZ ;  /* 0x00000005122d78a4 */ /* 0x000fe2000f8e023f */
[----:B------:R-:W-:Y:S01]  /*1270*/  @!P1 IMAD.MOV R3, RZ, RZ, -R3 ;  /* 0x000000ffff039224 */ /* 0x000fe200078e0a03 */
[C---:B------:R-:W-:Y:S01]  /*1280*/  ISETP.GT.U32.AND P5, PT, R29.reuse, R5, PT ;  /* 0x000000051d00720c */ /* 0x040fe20003fa4070 */
[C---:B------:R-:W-:Y:S01]  /*1290*/  IMAD.HI.U32 R12, R2.reuse, R18, RZ ;  /* 0x00000012020c7227 */ /* 0x040fe200078e00ff */
[C---:B------:R-:W-:Y:S01]  /*12a0*/  ISETP.GT.U32.AND P1, PT, R29.reuse, R7, PT ;  /* 0x000000071d00720c */ /* 0x040fe20003f24070 */
[----:B------:R-:W-:Y:S02]  /*12b0*/  USHF.L.U32 UR46, UR18, 0x2, URZ ;  /* 0x00000002122e7899 */ /* 0x000fe4000800063f */
[----:B------:R-:W-:Y:S01]  /*12c0*/  IMAD.MOV R14, RZ, RZ, -R14 ;  /* 0x000000ffff0e7224 */ /* 0x000fe200078e0a0e */
[----:B------:R-:W-:Y:S01]  /*12d0*/  UIMAD UR47, UR18, 0x3, URZ ;  /* 0x00000003122f78a4 */ /* 0x000fe2000f8e023f */
[----:B------:R-:W-:Y:S01]  /*12e0*/  @!P3 IMAD.MOV R4, RZ, RZ, -R4 ;  /* 0x000000ffff04b224 */ /* 0x000fe200078e0a04 */
[C---:B------:R-:W-:Y:S01]  /*12f0*/  ISETP.GT.U32.AND P3, PT, R29.reuse, R8, PT ;  /* 0x000000081d00720c */ /* 0x040fe20003f64070 */
[----:B------:R-:W-:Y:S01]  /*1300*/  IMAD.MOV R12, RZ, RZ, -R12 ;  /* 0x000000ffff0c7224 */ /* 0x000fe200078e0a0c */
[----:B------:R-:W-:Y:S01]  /*1310*/  USHF.L.U32 UR48, UR18, 0x1, URZ ;  /* 0x0000000112307899 */ /* 0x000fe2000800063f */
[----:B------:R-:W-:Y:S01]  /*1320*/  IMAD R14, R29, R14, R16 ;  /* 0x0000000e1d0e7224 */ /* 0x000fe200078e0210 */
[----:B------:R-:W-:Y:S01]  /*1330*/  USHF.R.S32.HI UR51, URZ, 0x1f, UR49 ;  /* 0x0000001f3f337899 */ /* 0x000fe20008011431 */
[----:B------:R-:W-:Y:S01]  /*1340*/  @!P5 IMAD.IADD R5, R5, 0x1, -R29 ;  /* 0x000000010505d824 */ /* 0x000fe200078e0a1d */
[----:B------:R-:W-:Y:S01]  /*1350*/  ISETP.GT.U32.AND P5, PT, R29, R9, PT ;  /* 0x000000091d00720c */ /* 0x000fe20003fa4070 */
[----:B------:R-:W-:Y:S01]  /*1360*/  IMAD.HI.U32 R16, R2, R20, RZ ;  /* 0x0000001402107227 */ /* 0x000fe200078e00ff */
[----:B------:R-:W-:-:S03]  /*1370*/  ULDC UR52, c[0x0][0x238] ;  /* 0x00008e0000347ab9 */ /* 0x000fc60000000800 */
[----:B------:R-:W-:Y:S01]  /*1380*/  @!P6 IMAD.IADD R6, R6, 0x1, -R29 ;  /* 0x000000010606e824 */ /* 0x000fe200078e0a1d */
[C---:B------:R-:W-:Y:S01]  /*1390*/  ISETP.GT.U32.AND P6, PT, R29.reuse, R10, PT ;  /* 0x0000000a1d00720c */ /* 0x040fe20003fc4070 */
[----:B------:R-:W-:Y:S02]  /*13a0*/  IMAD R12, R29, R12, R18 ;  /* 0x0000000c1d0c7224 */ /* 0x000fe400078e0212 */
[----:B------:R-:W-:-:S04]  /*13b0*/  IMAD.HI.U32 R18, R2, R22, RZ ;  /* 0x0000001602127227 */ /* 0x000fc800078e00ff */
[----:B------:R-:W-:Y:S02]  /*13c0*/  IMAD.MOV R16, RZ, RZ, -R16 ;  /* 0x000000ffff107224 */ /* 0x000fe400078e0a10 */
[----:B------:R-:W-:Y:S02]  /*13d0*/  IMAD.MOV R18, RZ, RZ, -R18 ;  /* 0x000000ffff127224 */ /* 0x000fe400078e0a12 */
[----:B------:R-:W-:Y:S02]  /*13e0*/  IMAD R16, R29, R16, R20 ;  /* 0x000000101d107224 */ /* 0x000fe400078e0214 */
[----:B------:R-:W-:Y:S01]  /*13f0*/  @!P1 IMAD.IADD R7, R7, 0x1, -R29 ;  /* 0x0000000107079824 */ /* 0x000fe200078e0a1d */
[----:B------:R-:W-:Y:S01]  /*1400*/  ISETP.GT.U32.AND P1, PT, R29, R12, PT ;  /* 0x0000000c1d00720c */ /* 0x000fe20003f24070 */
[----:B------:R-:W-:-:S04]  /*1410*/  IMAD.HI.U32 R20, R2, R23, RZ ;  /* 0x0000001702147227 */ /* 0x000fc800078e00ff */
[C---:B------:R-:W-:Y:S02]  /*1420*/  IMAD R18, R29.reuse, R18, R22 ;  /* 0x000000121d127224 */ /* 0x040fe400078e0216 */
[--C-:B------:R-:W-:Y:S01]  /*1430*/  @!P3 IMAD.IADD R8, R8, 0x1, -R29.reuse ;  /* 0x000000010808b824 */ /* 0x100fe200078e0a1d */
[----:B------:R-:W-:Y:S01]  /*1440*/  ISETP.GT.U32.AND P3, PT, R29, R14, PT ;  /* 0x0000000e1d00720c */ /* 0x000fe20003f64070 */
[----:B------:R-:W-:Y:S02]  /*1450*/  @!P5 IMAD.IADD R9, R9, 0x1, -R29 ;  /* 0x000000010909d824 */ /* 0x000fe400078e0a1d */
[----:B------:R-:W-:Y:S01]  /*1460*/  IMAD.HI.U32 R22, R2, R24, RZ ;  /* 0x0000001802167227 */ /* 0x000fe200078e00ff */
[----:B------:R-:W-:-:S03]  /*1470*/  ISETP.GT.U32.AND P5, PT, R29, R8, PT ;  /* 0x000000081d00720c */ /* 0x000fc60003fa4070 */
[----:B------:R-:W-:Y:S02]  /*1480*/  IMAD.MOV R20, RZ, RZ, -R20 ;  /* 0x000000ffff147224 */ /* 0x000fe400078e0a14 */
[----:B------:R-:W-:Y:S01]  /*1490*/  @!P4 IMAD.MOV R5, RZ, RZ, -R5 ;  /* 0x000000ffff05c224 */ /* 0x000fe200078e0a05 */
[C---:B------:R-:W-:Y:S01]  /*14a0*/  ISETP.GT.U32.AND P4, PT, R29.reuse, R7, PT ;  /* 0x000000071d00720c */ /* 0x040fe20003f84070 */
[----:B------:R-:W-:Y:S01]  /*14b0*/  @!P6 IMAD.IADD R10, R10, 0x1, -R29 ;  /* 0x000000010a0ae824 */ /* 0x000fe200078e0a1d */
[C---:B------:R-:W-:Y:S01]  /*14c0*/  ISETP.GT.U32.AND P6, PT, R29.reuse, R9, PT ;  /* 0x000000091d00720c */ /* 0x040fe20003fc4070 */
[----:B------:R-:W-:Y:S02]  /*14d0*/  IMAD.MOV R22, RZ, RZ, -R22 ;  /* 0x000000ffff167224 */ /* 0x000fe400078e0a16 */
[----:B------:R-:W-:Y:S02]  /*14e0*/  IMAD R20, R29, R20, R23 ;  /* 0x000000141d147224 */ /* 0x000fe400078e0217 */
[----:B------:R-:W-:-:S04]  /*14f0*/  IMAD.HI.U32 R23, R2, R25, RZ ;  /* 0x0000001902177227 */ /* 0x000fc800078e00ff */
[C---:B------:R-:W-:Y:S02]  /*1500*/  IMAD R22, R29.reuse, R22, R24 ;  /* 0x000000161d167224 */ /* 0x040fe400078e0218 */
[----:B------:R-:W-:Y:S01]  /*1510*/  IMAD.MOV R24, RZ, RZ, -R23 ;  /* 0x000000ffff187224 */ /* 0x000fe200078e0a17 */
[----:B------:R-:W-:Y:S01]  /*1520*/  SHF.R.S32.HI R23, RZ, 0x2, R0 ;  /* 0x00000002ff177819 */ /* 0x000fe20000011400 */
[----:B------:R-:W-:Y:S01]  /*1530*/  @!P1 IMAD.IADD R12, R12, 0x1, -R29 ;  /* 0x000000010c0c9824 */ /* 0x000fe200078e0a1d */
[C---:B------:R-:W-:Y:S01]  /*1540*/  ISETP.GT.U32.AND P1, PT, R29.reuse, R10, PT ;  /* 0x0000000a1d00720c */ /* 0x040fe20003f24070 */
[----:B------:R-:W-:Y:S01]  /*1550*/  IMAD R25, R29, R24, R25 ;  /* 0x000000181d197224 */ /* 0x000fe200078e0219 */
[----:B------:R-:W-:Y:S01]  /*1560*/  IABS R24, R38 ;  /* 0x0000002600187213 */ /* 0x000fe20000000000 */
[--C-:B------:R-:W-:Y:S01]  /*1570*/  @!P3 IMAD.IADD R14, R14, 0x1, -R29.reuse ;  /* 0x000000010e0eb824 */ /* 0x100fe200078e0a1d */
[----:B------:R-:W-:Y:S01]  /*1580*/  SGXT R23, R23, 0x1 ;  /* 0x000000011717781a */ /* 0x000fe20000000200 */
[----:B------:R-:W-:Y:S01]  /*1590*/  @!P2 IMAD.MOV R6, RZ, RZ, -R6 ;  /* 0x000000ffff06a224 */ /* 0x000fe200078e0a06 */
[----:B------:R-:W-:Y:S01]  /*15a0*/  ISETP.GT.U32.AND P2, PT, R29, R12, PT ;  /* 0x0000000c1d00720c */ /* 0x000fe20003f44070 */
[--C-:B------:R-:W-:Y:S01]  /*15b0*/  @!P4 IMAD.IADD R7, R7, 0x1, -R29.reuse ;  /* 0x000000010707c824 */ /* 0x100fe200078e0a1d */
[C---:B------:R-:W-:Y:S01]  /*15c0*/  ISETP.GT.U32.AND P3, PT, R29.reuse, R14, PT ;  /* 0x0000000e1d00720c */ /* 0x040fe20003f64070 */
[--C-:B------:R-:W-:Y:S01]  /*15d0*/  @!P5 IMAD.IADD R8, R8, 0x1, -R29.reuse ;  /* 0x000000010808d824 */ /* 0x100fe200078e0a1d */
[----:B------:R-:W-:Y:S01]  /*15e0*/  ISETP.GT.U32.AND P4, PT, R29, R16, PT ;  /* 0x000000101d00720c */ /* 0x000fe20003f84070 */
[----:B------:R-:W-:Y:S01]  /*15f0*/  @!P6 IMAD.IADD R9, R9, 0x1, -R29 ;  /* 0x000000010909e824 */ /* 0x000fe200078e0a1d */
[C---:B------:R-:W-:Y:S01]  /*1600*/  ISETP.GT.U32.AND P5, PT, R29.reuse, R18, PT ;  /* 0x000000121d00720c */ /* 0x040fe20003fa4070 */
[----:B------:R-:W-:Y:S01]  /*1610*/  IMAD.HI.U32 R2, R2, R24, RZ ;  /* 0x0000001802027227 */ /* 0x000fe200078e00ff */
[----:B------:R-:W-:-:S03]  /*1620*/  ISETP.GT.U32.AND P6, PT, R29, R20, PT ;  /* 0x000000141d00720c */ /* 0x000fc60003fc4070 */
[----:B------:R-:W-:Y:S02]  /*1630*/  IMAD.MOV R2, RZ, RZ, -R2 ;  /* 0x000000ffff027224 */ /* 0x000fe400078e0a02 */
[--C-:B------:R-:W-:Y:S01]  /*1640*/  @!P1 IMAD.IADD R10, R10, 0x1, -R29.reuse ;  /* 0x000000010a0a9824 */ /* 0x100fe200078e0a1d */
[C---:B------:R-:W-:Y:S01]  /*1650*/  ISETP.GT.U32.AND P1, PT, R29.reuse, R25, PT ;  /* 0x000000191d00720c */ /* 0x040fe20003f24070 */
[C---:B------:R-:W-:Y:S02]  /*1660*/  IMAD R24, R29.reuse, R2, R24 ;  /* 0x000000021d187224 */ /* 0x040fe400078e0218 */
[--C-:B------:R-:W-:Y:S01]  /*1670*/  @!P2 IMAD.IADD R12, R12, 0x1, -R29.reuse ;  /* 0x000000010c0ca824 */ /* 0x100fe200078e0a1d */
[----:B------:R-:W-:Y:S01]  /*1680*/  ISETP.GT.U32.AND P2, PT, R29, R22, PT ;  /* 0x000000161d00720c */ /* 0x000fe20003f44070 */
[--C-:B------:R-:W-:Y:S01]  /*1690*/  @!P3 IMAD.IADD R14, R14, 0x1, -R29.reuse ;  /* 0x000000010e0eb824 */ /* 0x100fe200078e0a1d */
[----:B------:R-:W-:Y:S01]  /*16a0*/  ISETP.GE.AND P3, PT, R27, RZ, PT ;  /* 0x000000ff1b00720c */ /* 0x000fe20003f66270 */
[--C-:B------:R-:W-:Y:S01]  /*16b0*/  @!P4 IMAD.IADD R16, R16, 0x1, -R29.reuse ;  /* 0x000000011010c824 */ /* 0x100fe200078e0a1d */
[----:B------:R-:W-:Y:S01]  /*16c0*/  ISETP.GT.U32.AND P4, PT, R29, R24, PT ;  /* 0x000000181d00720c */ /* 0x000fe20003f84070 */
[--C-:B------:R-:W-:Y:S01]  /*16d0*/  @!P5 IMAD.IADD R18, R18, 0x1, -R29.reuse ;  /* 0x000000011212d824 */ /* 0x100fe200078e0a1d */
[----:B------:R-:W-:Y:S01]  /*16e0*/  ISETP.GE.AND P5, PT, R30, RZ, PT ;  /* 0x000000ff1e00720c */ /* 0x000fe20003fa6270 */
[--C-:B------:R-:W-:Y:S01]  /*16f0*/  @!P6 IMAD.IADD R20, R20, 0x1, -R29.reuse ;  /* 0x000000011414e824 */ /* 0x100fe200078e0a1d */
[----:B------:R-:W-:Y:S01]  /*1700*/  ISETP.GE.AND P6, PT, R31, RZ, PT ;  /* 0x000000ff1f00720c */ /* 0x000fe20003fc6270 */
[----:B------:R-:W-:Y:S01]  /*1710*/  @!P1 IMAD.IADD R25, R25, 0x1, -R29 ;  /* 0x0000000119199824 */ /* 0x000fe200078e0a1d */
[----:B------:R-:W-:Y:S01]  /*1720*/  LOP3.LUT R27, R23, 0x90, RZ, 0xc0, !PT ;  /* 0x00000090171b7812 */ /* 0x000fe200078ec0ff */
[----:B------:R-:W-:Y:S01]  /*1730*/  IMAD.MOV.U32 R23, RZ, RZ, R9 ;  /* 0x000000ffff177224 */ /* 0x000fe200078e0009 */
[----:B------:R-:W-:Y:S01]  /*1740*/  ISETP.GE.AND P1, PT, R32, RZ, PT ;  /* 0x000000ff2000720c */ /* 0x000fe20003f26270 */
[----:B------:R-:W-:Y:S01]  /*1750*/  @!P2 IMAD.IADD R22, R22, 0x1, -R29 ;  /* 0x000000011616a824 */ /* 0x000fe200078e0a1d */
[----:B------:R-:W-:Y:S01]  /*1760*/  ISETP.GE.AND P2, PT, R33, RZ, PT ;  /* 0x000000ff2100720c */ /* 0x000fe20003f46270 */
[----:B------:R-:W-:Y:S01]  /*1770*/  @!P0 IMAD.MOV R7, RZ, RZ, -R7 ;  /* 0x000000ffff078224 */ /* 0x000fe200078e0a07 */
[C---:B------:R-:W-:Y:S01]  /*1780*/  ISETP.GT.U32.AND P0, PT, R29.reuse, R16, PT ;  /* 0x000000101d00720c */ /* 0x040fe20003f04070 */
[----:B------:R-:W-:Y:S01]  /*1790*/  @!P4 IMAD.IADD R24, R24, 0x1, -R29 ;  /* 0x000000011818c824 */ /* 0x000fe200078e0a1d */
[C---:B------:R-:W-:Y:S01]  /*17a0*/  ISETP.GT.U32.AND P4, PT, R29.reuse, R20, PT ;  /* 0x000000141d00720c */ /* 0x040fe20003f84070 */
[----:B------:R-:W-:Y:S01]  /*17b0*/  @!P3 IMAD.MOV R8, RZ, RZ, -R8 ;  /* 0x000000ffff08b224 */ /* 0x000fe200078e0a08 */
[C---:B------:R-:W-:Y:S01]  /*17c0*/  ISETP.GT.U32.AND P3, PT, R29.reuse, R18, PT ;  /* 0x000000121d00720c */ /* 0x040fe20003f64070 */
[----:B------:R-:W-:Y:S01]  /*17d0*/  @!P5 IMAD.MOV R23, RZ, RZ, -R23 ;  /* 0x000000ffff17d224 */ /* 0x000fe200078e0a17 */
[C---:B------:R-:W-:Y:S01]  /*17e0*/  ISETP.GT.U32.AND P5, PT, R29.reuse, R25, PT ;  /* 0x000000191d00720c */ /* 0x040fe20003fa4070 */
[----:B------:R-:W-:Y:S01]  /*17f0*/  @!P6 IMAD.MOV R10, RZ, RZ, -R10 ;  /* 0x000000ffff0ae224 */ /* 0x000fe200078e0a0a */
[C---:B------:R-:W-:Y:S01]  /*1800*/  ISETP.GT.U32.AND P6, PT, R29.reuse, R22, PT ;  /* 0x000000161d00720c */ /* 0x040fe20003fc4070 */
[----:B------:R-:W-:Y:S01]  /*1810*/  @!P1 IMAD.MOV R12, RZ, RZ, -R12 ;  /* 0x000000ffff0c9224 */ /* 0x000fe200078e0a0c */
[----:B------:R-:W-:Y:S01]  /*1820*/  ISETP.GT.U32.AND P1, PT, R29, R24, PT ;  /* 0x000000181d00720c */ /* 0x000fe20003f24070 */
[----:B------:R-:W-:Y:S01]  /*1830*/  @!P2 IMAD.MOV R14, RZ, RZ, -R14 ;  /* 0x000000ffff0ea224 */ /* 0x000fe200078e0a0e */
[----:B------:R-:W-:Y:S01]  /*1840*/  ISETP.GE.AND P2, PT, R28, RZ, PT ;  /* 0x000000ff1c00720c */ /* 0x000fe20003f46270 */
[--C-:B------:R-:W-:Y:S01]  /*1850*/  @!P0 IMAD.IADD R16, R16, 0x1, -R29.reuse ;  /* 0x0000000110108824 */ /* 0x100fe200078e0a1d */
        /* <DEDUP_REMOVED lines=9> */
[----:B------:R-:W-:Y:S01]  /*18f0*/  IMAD.SHL.U32 R2, R0, 0x20, RZ ;  /* 0x0000002000027824 */ /* 0x000fe200078e00ff */
[----:B------:R-:W-:Y:S01]  /*1900*/  CS2R R30, SRZ ;  /* 0x00000000001e7805 */ /* 0x000fe2000001ff00 */
[----:B------:R-:W-:Y:S01]  /*1910*/  @!P1 IMAD.IADD R24, R24, 0x1, -R29 ;  /* 0x0000000118189824 */ /* 0x000fe200078e0a1d */
[----:B------:R-:W-:Y:S01]  /*1920*/  ISETP.NE.AND P1, PT, R11, RZ, PT ;  /* 0x000000ff0b00720c */ /* 0x000fe20003f25270 */
[----:B------:R-:W-:Y:S01]  /*1930*/  @!P0 IMAD.MOV R16, RZ, RZ, -R16 ;  /* 0x000000ffff108224 */ /* 0x000fe200078e0a10 */
[----:B------:R-:W-:Y:S01]  /*1940*/  LOP3.LUT R9, R27, 0xf60, R2, 0xf8, !PT ;  /* 0x00000f601b097812 */ /* 0x000fe200078ef802 */
[----:B------:R-:W-:Y:S01]  /*1950*/  @!P4 IMAD.MOV R20, RZ, RZ, -R20 ;  /* 0x000000ffff14c224 */ /* 0x000fe200078e0a14 */
[----:B------:R-:W-:Y:S01]  /*1960*/  LOP3.LUT R2, RZ, R11, RZ, 0x33, !PT ;  /* 0x0000000bff027212 */ /* 0x000fe200078e33ff */
[----:B------:R-:W-:Y:S01]  /*1970*/  @!P3 IMAD.MOV R18, RZ, RZ, -R18 ;  /* 0x000000ffff12b224 */ /* 0x000fe200078e0a12 */
[----:B------:R-:W-:Y:S01]  /*1980*/  CS2R R28, SRZ ;  /* 0x00000000001c7805 */ /* 0x000fe2000001ff00 */
[----:B------:R-:W-:Y:S01]  /*1990*/  @!P5 IMAD.MOV R22, RZ, RZ, -R22 ;  /* 0x000000ffff16d224 */ /* 0x000fe200078e0a16 */
[C---:B------:R-:W-:Y:S01]  /*19a0*/  SEL R4, R2.reuse, R4, !P1 ;  /* 0x0000000402047207 */ /* 0x040fe20004800000 */
[----:B------:R-:W-:Y:S01]  /*19b0*/  @!P6 IMAD.MOV R24, RZ, RZ, -R24 ;  /* 0x000000ffff18e224 */ /* 0x000fe200078e0a18 */
[C---:B------:R-:W-:Y:S01]  /*19c0*/  SEL R3, R2.reuse, R3, !P1 ;  /* 0x0000000302037207 */ /* 0x040fe20004800000 */
[----:B------:R-:W-:Y:S01]  /*19d0*/  @!P2 IMAD.MOV R25, RZ, RZ, -R25 ;  /* 0x000000ffff19a224 */ /* 0x000fe200078e0a19 */
[----:B------:R-:W-:Y:S01]  /*19e0*/  SEL R5, R2, R5, !P1 ;  /* 0x0000000502057207 */ /* 0x000fe20004800000 */
[----:B------:R-:W-:Y:S01]  /*19f0*/  IMAD R144, R4, UR7, RZ ;  /* 0x0000000704907c24 */ /* 0x000fe2000f8e02ff */
[C---:B------:R-:W-:Y:S01]  /*1a00*/  SEL R7, R2.reuse, R7, !P1 ;  /* 0x0000000702077207 */ /* 0x040fe20004800000 */
[----:B------:R-:W-:Y:S01]  /*1a10*/  IMAD R3, R3, UR7, RZ ;  /* 0x0000000703037c24 */ /* 0x000fe2000f8e02ff */
[C---:B------:R-:W-:Y:S01]  /*1a20*/  SEL R6, R2.reuse, R6, !P1 ;  /* 0x0000000602067207 */ /* 0x040fe20004800000 */
[----:B------:R-:W-:Y:S01]  /*1a30*/  IMAD R5, R5, UR7, RZ ;  /* 0x0000000705057c24 */ /* 0x000fe2000f8e02ff */
[C---:B------:R-:W-:Y:S01]  /*1a40*/  SEL R8, R2.reuse, R8, !P1 ;  /* 0x0000000802087207 */ /* 0x040fe20004800000 */
[----:B------:R-:W-:Y:S01]  /*1a50*/  IMAD R7, R7, UR7, RZ ;  /* 0x0000000707077c24 */ /* 0x000fe2000f8e02ff */
[----:B------:R-:W-:Y:S01]  /*1a60*/  SEL R23, R2, R23, !P1 ;  /* 0x0000001702177207 */ /* 0x000fe20004800000 */
[----:B------:R-:W-:Y:S01]  /*1a70*/  IMAD R6, R6, UR7, RZ ;  /* 0x0000000706067c24 */ /* 0x000fe2000f8e02ff */
[----:B------:R-:W-:Y:S01]  /*1a80*/  SEL R10, R2, R10, !P1 ;  /* 0x0000000a020a7207 */ /* 0x000fe20004800000 */
[----:B------:R-:W-:Y:S01]  /*1a90*/  IMAD R8, R8, UR7, RZ ;  /* 0x0000000708087c24 */ /* 0x000fe2000f8e02ff */
[C---:B------:R-:W-:Y:S01]  /*1aa0*/  SEL R12, R2.reuse, R12, !P1 ;  /* 0x0000000c020c7207 */ /* 0x040fe20004800000 */
[----:B------:R-:W-:Y:S01]  /*1ab0*/  IMAD R23, R23, UR7, RZ ;  /* 0x0000000717177c24 */ /* 0x000fe2000f8e02ff */
[----:B------:R-:W-:Y:S01]  /*1ac0*/  SEL R14, R2, R14, !P1 ;  /* 0x0000000e020e7207 */ /* 0x000fe20004800000 */
        /* <DEDUP_REMOVED lines=13> */
[----:B------:R-:W-:Y:S01]  /*1ba0*/  SHF.R.S32.HI R128, RZ, 0x1f, R144 ;  /* 0x0000001fff807819 */ /* 0x000fe20000011490 */
[----:B------:R-:W-:Y:S01]  /*1bb0*/  IMAD R24, R24, UR7, RZ ;  /* 0x0000000718187c24 */ /* 0x000fe2000f8e02ff */
[----:B------:R-:W-:Y:S01]  /*1bc0*/  SHF.R.S32.HI R132, RZ, 0x1f, R3 ;  /* 0x0000001fff847819 */ /* 0x000fe20000011403 */
[----:B------:R-:W-:Y:S01]  /*1bd0*/  IMAD R2, R2, UR7, RZ ;  /* 0x0000000702027c24 */ /* 0x000fe2000f8e02ff */
[----:B------:R-:W-:Y:S01]  /*1be0*/  IADD3 R4, P3, R3, UR20, RZ ;  /* 0x0000001403047c10 */ /* 0x000fe2000ff7e0ff */
[----:B------:R-:W-:Y:S01]  /*1bf0*/  UIADD3 UR7, UR6, 0x1000, URZ ;  /* 0x0000100006077890 */ /* 0x000fe2000fffe03f */
[----:B------:R-:W-:Y:S01]  /*1c00*/  IADD3 R144, P2, R144, UR20, RZ ;  /* 0x0000001490907c10 */ /* 0x000fe2000ff5e0ff */
[----:B------:R-:W-:Y:S01]  /*1c10*/  IMAD R11, R26, UR8, RZ ;  /* 0x000000081a0b7c24 */ /* 0x000fe2000f8e02ff */
[----:B------:R-:W-:Y:S01]  /*1c20*/  SHF.R.S32.HI R124, RZ, 0x1f, R5 ;  /* 0x0000001fff7c7819 */ /* 0x000fe20000011405 */
[----:B------:R-:W-:Y:S01]  /*1c30*/  USHF.R.U32.HI UR10, URZ, 0x4, UR7 ;  /* 0x000000043f0a7899 */ /* 0x000fe20008011607 */
[----:B------:R-:W-:-:S02]  /*1c40*/  IADD3 R142, P1, R5, UR20, RZ ;  /* 0x00000014058e7c10 */ /* 0x000fc4000ff3e0ff */
[----:B------:R-:W-:Y:S02]  /*1c50*/  CS2R R26, SRZ ;  /* 0x00000000001a7805 */ /* 0x000fe4000001ff00 */
[----:B------:R-:W-:Y:S01]  /*1c60*/  SHF.R.S32.HI R116, RZ, 0x1f, R7 ;  /* 0x0000001fff747819 */ /* 0x000fe20000011407 */
[----:B------:R-:W-:Y:S01]  /*1c70*/  USGXT.U32 UR10, UR10, 0xe ;  /* 0x0000000e0a0a789a */ /* 0x000fe20008000000 */
[----:B------:R-:W-:Y:S02]  /*1c80*/  IADD3 R138, P4, R7, UR20, RZ ;  /* 0x00000014078a7c10 */ /* 0x000fe4000ff9e0ff */
[----:B------:R-:W-:Y:S02]  /*1c90*/  CS2R R32, SRZ ;  /* 0x0000000000207805 */ /* 0x000fe4000001ff00 */
[----:B------:R-:W-:Y:S02]  /*1ca0*/  LOP3.LUT R7, R0, 0x1f, RZ, 0xc0, !PT ;  /* 0x0000001f00077812 */ /* 0x000fe400078ec0ff */
[----:B------:R-:W-:-:S02]  /*1cb0*/  CS2R R34, SRZ ;  /* 0x0000000000227805 */ /* 0x000fc4000001ff00 */
[----:B------:R-:W-:Y:S02]  /*1cc0*/  SHF.R.S32.HI R120, RZ, 0x1f, R6 ;  /* 0x0000001fff787819 */ /* 0x000fe40000011406 */
[----:B------:R-:W-:Y:S02]  /*1cd0*/  CS2R R36, SRZ ;  /* 0x0000000000247805 */ /* 0x000fe4000001ff00 */
[----:B------:R-:W-:Y:S01]  /*1ce0*/  IADD3 R140, P0, R6, UR20, RZ ;  /* 0x00000014068c7c10 */ /* 0x000fe2000ff1e0ff */
[----:B------:R-:W-:Y:S01]  /*1cf0*/  IMAD R5, R7, UR12, RZ ;  /* 0x0000000c07057c24 */ /* 0x000fe2000f8e02ff */
[----:B------:R-:W-:Y:S02]  /*1d00*/  IADD3.X R132, R132, UR21, RZ, P3, !PT ;  /* 0x0000001584847c10 */ /* 0x000fe40009ffe4ff */
[----:B------:R-:W-:Y:S02]  /*1d10*/  CS2R R38, SRZ ;  /* 0x0000000000267805 */ /* 0x000fe4000001ff00 */
[----:B------:R-:W-:Y:S01]  /*1d20*/  IADD3.X R128, R128, UR21, RZ, P2, !PT ;  /* 0x0000001580807c10 */ /* 0x000fe200097fe4ff */
[----:B------:R-:W-:Y:S01]  /*1d30*/  USHF.R.S32.HI UR7, URZ, 0x5, UR5 ;  /* 0x000000053f077899 */ /* 0x000fe20008011405 */
[----:B------:R-:W-:Y:S01]  /*1d40*/  IADD3.X R124, R124, UR21, RZ, P1, !PT ;  /* 0x000000157c7c7c10 */ /* 0x000fe20008ffe4ff */
[----:B------:R-:W-:Y:S01]  /*1d50*/  UMOV UR8, 0xffffff80 ;  /* 0xffffff8000087882 */ /* 0x000fe20000000000 */
[----:B------:R-:W-:Y:S01]  /*1d60*/  SHF.R.S32.HI R112, RZ, 0x1f, R8 ;  /* 0x0000001fff707819 */ /* 0x000fe20000011408 */
[----:B------:R-:W-:Y:S01]  /*1d70*/  UMOV UR5, URZ ;  /* 0x0000003f00057c82 */ /* 0x000fe20008000000 */
[----:B------:R-:W-:Y:S01]  /*1d80*/  IADD3 R136, P6, R8, UR20, RZ ;  /* 0x0000001408887c10 */ /* 0x000fe2000ffde0ff */
[----:B------:R-:W-:Y:S01]  /*1d90*/  IMAD.U32 R8, RZ, RZ, UR11 ;  /* 0x0000000bff087e24 */ /* 0x000fe2000f8e00ff */
[----:B------:R-:W-:Y:S01]  /*1da0*/  SHF.R.S32.HI R108, RZ, 0x1f, R23 ;  /* 0x0000001fff6c7819 */ /* 0x000fe20000011417 */
[----:B------:R-:W-:Y:S01]  /*1db0*/  UIADD3.64 UR8, UR4, -UR8, URZ ;  /* 0x8000000804087297 */ /* 0x000fe2000fffe03f */
[----:B------:R-:W-:-:S02]  /*1dc0*/  IADD3 R134, P5, R23, UR20, RZ ;  /* 0x0000001417867c10 */ /* 0x000fc4000ffbe0ff */
[----:B------:R-:W-:Y:S02]  /*1dd0*/  SHF.R.S32.HI R96, RZ, 0x1f, R10 ;  /* 0x0000001fff607819 */ /* 0x000fe4000001140a */
[----:B------:R-:W-:Y:S02]  /*1de0*/  IADD3 R130, P3, R10, UR20, RZ ;  /* 0x000000140a827c10 */ /* 0x000fe4000ff7e0ff */
[----:B------:R-:W-:Y:S02]  /*1df0*/  SHF.R.S32.HI R92, RZ, 0x1f, R12 ;  /* 0x0000001fff5c7819 */ /* 0x000fe4000001140c */
[----:B------:R-:W-:Y:S02]  /*1e00*/  IADD3 R126, P2, R12, UR20, RZ ;  /* 0x000000140c7e7c10 */ /* 0x000fe4000ff5e0ff */
[----:B------:R-:W-:Y:S02]  /*1e10*/  SHF.R.S32.HI R88, RZ, 0x1f, R14 ;  /* 0x0000001fff587819 */ /* 0x000fe4000001140e */
[----:B------:R-:W-:-:S02]  /*1e20*/  IADD3 R122, P1, R14, UR20, RZ ;  /* 0x000000140e7a7c10 */ /* 0x000fc4000ff3e0ff */
[----:B------:R-:W-:Y:S02]  /*1e30*/  IADD3.X R120, R120, UR21, RZ, P0, !PT ;  /* 0x0000001578787c10 */ /* 0x000fe400087fe4ff */
[----:B------:R-:W-:Y:S02]  /*1e40*/  IADD3.X R116, R116, UR21, RZ, P4, !PT ;  /* 0x0000001574747c10 */ /* 0x000fe4000a7fe4ff */
[----:B------:R-:W-:Y:S02]  /*1e50*/  SHF.R.S32.HI R22, RZ, 0x1f, R16 ;  /* 0x0000001fff167819 */ /* 0x000fe40000011410 */
[----:B------:R-:W-:Y:S02]  /*1e60*/  IADD3 R118, P0, R16, UR20, RZ ;  /* 0x0000001410767c10 */ /* 0x000fe4000ff1e0ff */
[----:B------:R-:W-:Y:S02]  /*1e70*/  SHF.R.S32.HI R20, RZ, 0x1f, R18 ;  /* 0x0000001fff147819 */ /* 0x000fe40000011412 */
[----:B------:R-:W-:-:S02]  /*1e80*/  IADD3 R114, P4, R18, UR20, RZ ;  /* 0x0000001412727c10 */ /* 0x000fc4000ff9e0ff */
[----:B------:R-:W-:Y:S02]  /*1e90*/  SHF.R.S32.HI R18, RZ, 0x1f, R110 ;  /* 0x0000001fff127819 */ /* 0x000fe4000001146e */
[----:B------:R-:W-:Y:S02]  /*1ea0*/  IADD3.X R112, R112, UR21, RZ, P6, !PT ;  /* 0x0000001570707c10 */ /* 0x000fe4000b7fe4ff */
[----:B------:R-:W-:Y:S02]  /*1eb0*/  SHF.R.S32.HI R16, RZ, 0x1f, R98 ;  /* 0x0000001fff107819 */ /* 0x000fe40000011462 */
[----:B------:R-:W-:Y:S02]  /*1ec0*/  IADD3.X R108, R108, UR21, RZ, P5, !PT ;  /* 0x000000156c6c7c10 */ /* 0x000fe4000affe4ff */
[----:B------:R-:W-:Y:S02]  /*1ed0*/  IADD3.X R96, R96, UR21, RZ, P3, !PT ;  /* 0x0000001560607c10 */ /* 0x000fe40009ffe4ff */
[----:B------:R-:W-:-:S02]  /*1ee0*/  IADD3.X R92, R92, UR21, RZ, P2, !PT ;  /* 0x000000155c5c7c10 */ /* 0x000fc400097fe4ff */
[----:B------:R-:W-:Y:S02]  /*1ef0*/  IADD3.X R88, R88, UR21, RZ, P1, !PT ;  /* 0x0000001558587c10 */ /* 0x000fe40008ffe4ff */
[----:B------:R-:W-:Y:S02]  /*1f00*/  IADD3 R110, P6, R110, UR20, RZ ;  /* 0x000000146e6e7c10 */ /* 0x000fe4000ffde0ff */
[----:B------:R-:W-:Y:S02]  /*1f10*/  IADD3 R98, P5, R98, UR20, RZ ;  /* 0x0000001462627c10 */ /* 0x000fe4000ffbe0ff */
[----:B------:R-:W-:Y:S02]  /*1f20*/  SHF.R.S32.HI R14, RZ, 0x1f, R24 ;  /* 0x0000001fff0e7819 */ /* 0x000fe40000011418 */
[----:B------:R-:W-:Y:S02]  /*1f30*/  IADD3 R94, P3, R24, UR20, RZ ;  /* 0x00000014185e7c10 */ /* 0x000fe4000ff7e0ff */
[----:B------:R-:W-:-:S02]  /*1f40*/  CS2R R24, SRZ ;  /* 0x0000000000187805 */ /* 0x000fc4000001ff00 */
[----:B------:R-:W-:Y:S02]  /*1f50*/  SHF.R.S32.HI R12, RZ, 0x1f, R2 ;  /* 0x0000001fff0c7819 */ /* 0x000fe40000011402 */
[----:B------:R-:W-:Y:S01]  /*1f60*/  IADD3 R90, P2, R2, UR20, RZ ;  /* 0x00000014025a7c10 */ /* 0x000fe2000ff5e0ff */
[----:B------:R-:W-:Y:S01]  /*1f70*/  UIMAD UR20, UR18, 0x1e, URZ ;  /* 0x0000001e121478a4 */ /* 0x000fe2000f8e023f */
[----:B------:R-:W-:Y:S01]  /*1f80*/  IADD3 R10, P1, R11, UR14, RZ ;  /* 0x0000000e0b0a7c10 */ /* 0x000fe2000ff3e0ff */
[----:B------:R-:W-:Y:S01]  /*1f90*/  UMOV UR14, UR10 ;  /* 0x0000000a000e7c82 */ /* 0x000fe20008000000 */
[----:B------:R-:W-:Y:S02]  /*1fa0*/  LOP3.LUT R6, R19, 0x10, RZ, 0x3c, !PT ;  /* 0x0000001013067812 */ /* 0x000fe400078e3cff */
[----:B------:R-:W-:Y:S02]  /*1fb0*/  SHF.R.S32.HI R3, RZ, 0x1f, R5 ;  /* 0x0000001fff037819 */ /* 0x000fe40000011405 */
[----:B------:R-:W-:-:S02]  /*1fc0*/  LOP3.LUT R2, R9, 0x10, RZ, 0x3c, !PT ;  /* 0x0000001009027812 */ /* 0x000fc400078e3cff */
[----:B------:R-:W-:Y:S02]  /*1fd0*/  IADD3.X R22, R22, UR21, RZ, P0, !PT ;  /* 0x0000001516167c10 */ /* 0x000fe400087fe4ff */
[----:B------:R-:W-:Y:S02]  /*1fe0*/  IADD3.X R20, R20, UR21, RZ, P4, !PT ;  /* 0x0000001514147c10 */ /* 0x000fe4000a7fe4ff */
[----:B------:R-:W-:Y:S02]  /*1ff0*/  IADD3.X R18, R18, UR21, RZ, P6, !PT ;  /* 0x0000001512127c10 */ /* 0x000fe4000b7fe4ff */
[----:B------:R-:W-:Y:S02]  /*2000*/  IADD3.X R16, R16, UR21, RZ, P5, !PT ;  /* 0x0000001510107c10 */ /* 0x000fe4000affe4ff */
[----:B------:R-:W-:Y:S02]  /*2010*/  IADD3.X R14, R14, UR21, RZ, P3, !PT ;  /* 0x000000150e0e7c10 */ /* 0x000fe40009ffe4ff */
[----:B------:R-:W-:Y:S01]  /*2020*/  IADD3.X R12, R12, UR21, RZ, P2, !PT ;  /* 0x000000150c0c7c10 */ /* 0x000fe200097fe4ff */
[----:B------:R-:W-:Y:S01]  /*2030*/  UIMAD UR21, UR18, 0x1d, URZ ;  /* 0x0000001d121578a4 */ /* 0x000fe2000f8e023f */
[----:B------:R-:W-:Y:S01]  /*2040*/  LEA.HI.X.SX32 R11, R11, UR15, 0x1, P1 ;  /* 0x0000000f0b0b7c11 */ /* 0x000fe200088f0eff */
[----:B------:R-:W-:-:S10]  /*2050*/  UMOV UR15, 0xc0000010 ;  /* 0xc0000010000f7882 */ /* 0x000fd40000000000 */
.L_x_1:
[C---:B------:R-:W-:Y:S01]  /*2060*/  ISETP.GT.AND P3, PT, R8.reuse, 0x2, PT ;  /* 0x000000020800780c */ /* 0x040fe20003f64270 */
[----:B------:R-:W-:Y:S01]  /*2070*/  IMAD.U32 R100, RZ, RZ, UR48 ;  /* 0x00000030ff647e24 */ /* 0x000fe2000f8e00ff */
[----:B------:R-:W-:Y:S01]  /*2080*/  ISETP.GT.AND P2, PT, R8, 0x1, PT ;  /* 0x000000010800780c */ /* 0x000fe20003f44270 */
[----:B------:R-:W-:Y:S01]  /*2090*/  IMAD.U32 R104, RZ, RZ, UR18 ;  /* 0x00000012ff687e24 */ /* 0x000fe2000f8e00ff */
[C---:B------:R-:W-:Y:S02]  /*20a0*/  IADD3 R102, P0, R10.reuse, UR48, RZ ;  /* 0x000000300a667c10 */ /* 0x040fe4000ff1e0ff */
[----:B------:R-:W-:Y:S02]  /*20b0*/  IADD3 R148, P1, R10, UR52, RZ ;  /* 0x000000340a947c10 */ /* 0x000fe4000ff3e0ff */
[----:B------:R-:W-:Y:S02]  /*20c0*/  PRMT R107, RZ, 0x7610, R107 ;  /* 0x00007610ff6b7816 */ /* 0x000fe4000000006b */
[----:B------:R-:W-:-:S02]  /*20d0*/  LEA.HI.X.SX32 R103, R100, R11, 0x1, P0 ;  /* 0x0000000b64677211 */ /* 0x000fc400000f0eff */
[----:B------:R-:W-:Y:S02]  /*20e0*/  PRMT R106, RZ, 0x7610, R106 ;  /* 0x00007610ff6a7816 */ /* 0x000fe4000000006a */
[----:B------:R-:W-:Y:S01]  /*20f0*/  LEA.HI.X.SX32 R149, R104, R11, 0x1, P1 ;  /* 0x0000000b68957211 */ /* 0x000fe200008f0eff */
[----:B------:R-:W2:Y:S01]  /*2100*/  @P3 LDG.E.U8 R107, desc[UR16][R102.64] ;  /* 0x00000010666b3981 */ /* 0x000ea2000c1e1100 */
[C---:B------:R-:W-:Y:S02]  /*2110*/  ISETP.GT.AND P4, PT, R8.reuse, 0x3, PT ;  /* 0x000000030800780c */ /* 0x040fe40003f84270 */
[C---:B------:R-:W-:Y:S01]  /*2120*/  ISETP.GT.AND P3, PT, R8.reuse, 0x4, PT ;  /* 0x000000040800780c */ /* 0x040fe20003f64270 */
[----:B------:R0:W3:Y:S01]  /*2130*/  @P2 LDG.E.U8 R106, desc[UR16][R148.64] ;  /* 0x00000010946a2981 */ /* 0x0000e2000c1e1100 */
[----:B------:R-:W-:Y:S01]  /*2140*/  ISETP.GT.AND P5, PT, R8, 0x5, PT ;  /* 0x000000050800780c */ /* 0x000fe20003fa4270 */
[----:B------:R-:W-:Y:S01]  /*2150*/  IMAD.U32 R154, RZ, RZ, UR47 ;  /* 0x0000002fff9a7e24 */ /* 0x000fe2000f8e00ff */
[C---:B------:R-:W-:Y:S01]  /*2160*/  IADD3 R100, P2, R10.reuse, UR47, RZ ;  /* 0x0000002f0a647c10 */ /* 0x040fe2000ff5e0ff */
[----:B------:R-:W-:Y:S01]  /*2170*/  IMAD.U32 R152, RZ, RZ, UR46 ;  /* 0x0000002eff987e24 */ /* 0x000fe2000f8e00ff */
[----:B------:R-:W-:-:S02]  /*2180*/  IADD3 R150, P1, R10, UR46, RZ ;  /* 0x0000002e0a967c10 */ /* 0x000fc4000ff3e0ff */
[----:B------:R-:W-:Y:S01]  /*2190*/  IADD3 R104, P0, R10, UR45, RZ ;  /* 0x0000002d0a687c10 */ /* 0x000fe2000ff1e0ff */
[----:B0-----:R-:W-:Y:S01]  /*21a0*/  IMAD.U32 R148, RZ, RZ, UR45 ;  /* 0x0000002dff947e24 */ /* 0x001fe2000f8e00ff */
[----:B------:R-:W-:Y:S02]  /*21b0*/  PRMT R162, RZ, 0x7610, R162 ;  /* 0x00007610ffa27816 */ /* 0x000fe400000000a2 */
[-C--:B------:R-:W-:Y:S02]  /*21c0*/  LEA.HI.X.SX32 R101, R154, R11.reuse, 0x1, P2 ;  /* 0x0000000b9a657211 */ /* 0x080fe400010f0eff */
[----:B------:R-:W-:Y:S02]  /*21d0*/  PRMT R109, RZ, 0x7610, R109 ;  /* 0x00007610ff6d7816 */ /* 0x000fe4000000006d */
[----:B------:R-:W-:Y:S01]  /*21e0*/  PRMT R164, RZ, 0x7610, R164 ;  /* 0x00007610ffa47816 */ /* 0x000fe200000000a4 */
[----:B------:R-:W4:Y:S01]  /*21f0*/  @P4 LDG.E.U8 R162, desc[UR16][R100.64] ;  /* 0x0000001064a24981 */ /* 0x000f22000c1e1100 */
[----:B------:R-:W-:-:S02]  /*2200*/  LEA.HI.X.SX32 R151, R152, R11, 0x1, P1 ;  /* 0x0000000b98977211 */ /* 0x000fc400008f0eff */
[----:B------:R-:W-:-:S03]  /*2210*/  LEA.HI.X.SX32 R105, R148, R11, 0x1, P0 ;  /* 0x0000000b94697211 */ /* 0x000fc600000f0eff */
[----:B------:R0:W5:Y:S04]  /*2220*/  @P3 LDG.E.U8 R109, desc[UR16][R150.64] ;  /* 0x00000010966d3981 */ /* 0x000168000c1e1100 */
[----:B------:R1:W3:Y:S01]  /*2230*/  @P5 LDG.E.U8 R164, desc[UR16][R104.64] ;  /* 0x0000001068a45981 */ /* 0x0002e2000c1e1100 */
[C---:B------:R-:W-:Y:S02]  /*2240*/  ISETP.GT.AND P3, PT, R8.reuse, 0x6, PT ;  /* 0x000000060800780c */ /* 0x040fe40003f64270 */
[C---:B------:R-:W-:Y:S01]  /*2250*/  ISETP.GT.AND P4, PT, R8.reuse, 0x7, PT ;  /* 0x000000070800780c */ /* 0x040fe20003f84270 */
[----:B------:R-:W-:Y:S01]  /*2260*/  IMAD.U32 R154, RZ, RZ, UR44 ;  /* 0x0000002cff9a7e24 */ /* 0x000fe2000f8e00ff */
[----:B------:R-:W-:Y:S01]  /*2270*/  ISETP.GT.AND P5, PT, R8, 0x8, PT ;  /* 0x000000080800780c */ /* 0x000fe20003fa4270 */
[----:B------:R-:W-:Y:S01]  /*2280*/  IMAD.U32 R152, RZ, RZ, UR43 ;  /* 0x0000002bff987e24 */ /* 0x000fe2000f8e00ff */
[----:B------:R-:W-:-:S02]  /*2290*/  IADD3 R102, P2, R10, UR44, RZ ;  /* 0x0000002c0a667c10 */ /* 0x000fc4000ff5e0ff */
[C---:B------:R-:W-:Y:S01]  /*22a0*/  IADD3 R148, P1, R10.reuse, UR43, RZ ;  /* 0x0000002b0a947c10 */ /* 0x040fe2000ff3e0ff */
[----:B0-----:R-:W-:Y:S01]  /*22b0*/  IMAD.U32 R150, RZ, RZ, UR42 ;  /* 0x0000002aff967e24 */ /* 0x001fe2000f8e00ff */
[----:B------:R-:W-:Y:S02]  /*22c0*/  PRMT R111, RZ, 0x7610, R111 ;  /* 0x00007610ff6f7816 */ /* 0x000fe4000000006f */
[----:B------:R-:W-:Y:S02]  /*22d0*/  IADD3 R100, P0, R10, UR42, RZ ;  /* 0x0000002a0a647c10 */ /* 0x000fe4000ff1e0ff */
[----:B------:R-:W-:Y:S02]  /*22e0*/  PRMT R113, RZ, 0x7610, R113 ;  /* 0x00007610ff717816 */ /* 0x000fe40000000071 */
[-C--:B------:R-:W-:Y:S02]  /*22f0*/  LEA.HI.X.SX32 R103, R154, R11.reuse, 0x1, P2 ;  /* 0x0000000b9a677211 */ /* 0x080fe400010f0eff */
[----:B------:R-:W-:-:S02]  /*2300*/  LEA.HI.X.SX32 R149, R152, R11, 0x1, P1 ;  /* 0x0000000b98957211 */ /* 0x000fc400008f0eff */
[----:B------:R-:W-:Y:S01]  /*2310*/  PRMT R115, RZ, 0x7610, R115 ;  /* 0x00007610ff737816 */ /* 0x000fe20000000073 */
[----:B------:R-:W3:Y:S01]  /*2320*/  @P3 LDG.E.U8 R111, desc[UR16][R102.64] ;  /* 0x00000010666f3981 */ /* 0x000ee2000c1e1100 */
[----:B------:R-:W-:Y:S02]  /*2330*/  LEA.HI.X.SX32 R101, R150, R11, 0x1, P0 ;  /* 0x0000000b96657211 */ /* 0x000fe400000f0eff */
[C---:B------:R-:W-:Y:S01]  /*2340*/  ISETP.GT.AND P3, PT, R8.reuse, 0x9, PT ;  /* 0x000000090800780c */ /* 0x040fe20003f64270 */
[----:B------:R0:W3:Y:S01]  /*2350*/  @P4 LDG.E.U8 R113, desc[UR16][R148.64] ;  /* 0x0000001094714981 */ /* 0x0000e2000c1e1100 */
[C---:B------:R-:W-:Y:S01]  /*2360*/  ISETP.GT.AND P4, PT, R8.reuse, 0xa, PT ;  /* 0x0000000a0800780c */ /* 0x040fe20003f84270 */
[----:B------:R-:W-:Y:S02]  /*2370*/  IMAD.U32 R154, RZ, RZ, UR41 ;  /* 0x00000029ff9a7e24 */ /* 0x000fe4000f8e00ff */
[----:B------:R0:W3:Y:S01]  /*2380*/  @P5 LDG.E.U8 R115, desc[UR16][R100.64] ;  /* 0x0000001064735981 */ /* 0x0000e2000c1e1100 */
[----:B------:R-:W-:Y:S01]  /*2390*/  ISETP.GT.AND P5, PT, R8, 0xb, PT ;  /* 0x0000000b0800780c */ /* 0x000fe20003fa4270 */
[----:B------:R-:W-:Y:S01]  /*23a0*/  IMAD.U32 R152, RZ, RZ, UR40 ;  /* 0x00000028ff987e24 */ /* 0x000fe2000f8e00ff */
[----:B-1----:R-:W-:-:S02]  /*23b0*/  IADD3 R104, P2, R10, UR41, RZ ;  /* 0x000000290a687c10 */ /* 0x002fc4000ff5e0ff */
        /* <DEDUP_REMOVED lines=94> */
[----:B-1----:R-:W-:Y:S02]  /*29a0*/  PRMT R149, RZ, 0x7610, R149 ;  /* 0x00007610ff957816 */ /* 0x002fe40000000095 */
[-C--:B------:R-:W-:Y:S02]  /*29b0*/  LEA.HI.X.SX32 R105, R154, R11.reuse, 0x1, P2 ;  /* 0x0000000b9a697211 */ /* 0x080fe400010f0eff */
[----:B------:R-:W-:-:S02]  /*29c0*/  LEA.HI.X.SX32 R103, R152, R11, 0x1, P1 ;  /* 0x0000000b98677211 */ /* 0x000fc400008f0eff */
[----:B------:R-:W-:Y:S01]  /*29d0*/  PRMT R151, RZ, 0x7610, R151 ;  /* 0x00007610ff977816 */ /* 0x000fe20000000097 */
[----:B------:R-:W3:Y:S01]  /*29e0*/  @P3 LDG.E.U8 R147, desc[UR16][R104.64] ;  /* 0x0000001068933981 */ /* 0x000ee2000c1e1100 */
[-C--:B------:R-:W-:Y:S01]  /*29f0*/  LEA.HI.X.SX32 R101, R150, R11.reuse, 0x1, P0 ;  /* 0x0000000b96657211 */ /* 0x080fe200000f0eff */
[----:B------:R-:W-:Y:S01]  /*2a00*/  IMAD.U32 R150, RZ, RZ, UR23 ;  /* 0x00000017ff967e24 */ /* 0x000fe2000f8e00ff */
[----:B------:R-:W-:Y:S01]  /*2a10*/  IADD3 R158, P0, R10, UR23, RZ ;  /* 0x000000170a9e7c10 */ /* 0x000fe2000ff1e0ff */
[----:B------:R0:W3:Y:S01]  /*2a20*/  @P4 LDG.E.U8 R149, desc[UR16][R102.64] ;  /* 0x0000001066954981 */ /* 0x0000e2000c1e1100 */
[C---:B------:R-:W-:Y:S02]  /*2a30*/  ISETP.GT.AND P3, PT, R8.reuse, 0x1c, PT ;  /* 0x0000001c0800780c */ /* 0x040fe40003f64270 */
[----:B------:R-:W-:Y:S01]  /*2a40*/  ISETP.GT.AND P4, PT, R8, 0x1d, PT ;  /* 0x0000001d0800780c */ /* 0x000fe20003f84270 */
[----:B------:R1:W3:Y:S01]  /*2a50*/  @P5 LDG.E.U8 R151, desc[UR16][R100.64] ;  /* 0x0000001064975981 */ /* 0x0002e2000c1e1100 */
[----:B------:R-:W-:Y:S01]  /*2a60*/  IMAD.U32 R148, RZ, RZ, UR22 ;  /* 0x00000016ff947e24 */ /* 0x000fe2000f8e00ff */
[----:B------:R-:W-:-:S02]  /*2a70*/  LEA.HI.X.SX32 R159, R150, R11, 0x1, P0 ;  /* 0x0000000b969f7211 */ /* 0x000fc400000f0eff */
[----:B------:R-:W-:Y:S02]  /*2a80*/  ISETP.GT.AND P2, PT, R8, 0x1b, PT ;  /* 0x0000001b0800780c */ /* 0x000fe40003f44270 */
[C---:B------:R-:W-:Y:S02]  /*2a90*/  IADD3 R160, P1, R10.reuse, UR22, RZ ;  /* 0x000000160aa07c10 */ /* 0x040fe4000ff3e0ff */
[----:B0-----:R-:W-:Y:S01]  /*2aa0*/  IADD3 R102, P0, R10, UR21, RZ ;  /* 0x000000150a667c10 */ /* 0x001fe2000ff1e0ff */
[----:B-1----:R-:W-:Y:S01]  /*2ab0*/  IMAD.U32 R100, RZ, RZ, UR21 ;  /* 0x00000015ff647e24 */ /* 0x002fe2000f8e00ff */
[----:B------:R-:W-:Y:S02]  /*2ac0*/  PRMT R155, RZ, 0x7610, R155 ;  /* 0x00007610ff9b7816 */ /* 0x000fe4000000009b */
[----:B------:R-:W-:Y:S02]  /*2ad0*/  PRMT R157, RZ, 0x7610, R157 ;  /* 0x00007610ff9d7816 */ /* 0x000fe4000000009d */
[----:B------:R-:W-:-:S02]  /*2ae0*/  LEA.HI.X.SX32 R161, R148, R11, 0x1, P1 ;  /* 0x0000000b94a17211 */ /* 0x000fc400008f0eff */
[----:B------:R-:W-:Y:S02]  /*2af0*/  LEA.HI.X.SX32 R103, R100, R11, 0x1, P0 ;  /* 0x0000000b64677211 */ /* 0x000fe400000f0eff */
[----:B------:R-:W-:Y:S01]  /*2b00*/  PRMT R153, RZ, 0x7610, R153 ;  /* 0x00007610ff997816 */ /* 0x000fe20000000099 */
[----:B------:R0:W3:Y:S01]  /*2b10*/  @P3 LDG.E.U8 R155, desc[UR16][R160.64] ;  /* 0x00000010a09b3981 */ /* 0x0000e2000c1e1100 */
[C---:B------:R-:W-:Y:S02]  /*2b20*/  ISETP.GT.AND P3, PT, R8.reuse, 0x1e, PT ;  /* 0x0000001e0800780c */ /* 0x040fe40003f64270 */
[C---:B------:R-:W-:Y:S01]  /*2b30*/  ISETP.GT.AND P1, PT, R8.reuse, RZ, PT ;  /* 0x000000ff0800720c */ /* 0x040fe20003f24270 */
[----:B------:R-:W3:Y:S01]  /*2b40*/  @P4 LDG.E.U8 R157, desc[UR16][R102.64] ;  /* 0x00000010669d4981 */ /* 0x000ee2000c1e1100 */
[----:B------:R-:W-:Y:S01]  /*2b50*/  ISETP.GT.AND P4, PT, R8, 0x1f, PT ;  /* 0x0000001f0800780c */ /* 0x000fe20003f84270 */
[----:B------:R-:W-:Y:S01]  /*2b60*/  IMAD.U32 R150, RZ, RZ, UR20 ;  /* 0x00000014ff967e24 */ /* 0x000fe2000f8e00ff */
[C---:B------:R-:W-:Y:S01]  /*2b70*/  IADD3 R100, P0, R10.reuse, UR20, RZ ;  /* 0x000000140a647c10 */ /* 0x040fe2000ff1e0ff */
[----:B------:R1:W3:Y:S01]  /*2b80*/  @P2 LDG.E.U8 R153, desc[UR16][R158.64] ;  /* 0x000000109e992981 */ /* 0x0002e2000c1e1100 */
[----:B------:R-:W-:Y:S01]  /*2b90*/  IMAD.U32 R148, RZ, RZ, UR19 ;  /* 0x00000013ff947e24 */ /* 0x000fe2000f8e00ff */
[----:B------:R-:W-:-:S02]  /*2ba0*/  IADD3 R104, P2, R10, UR19, RZ ;  /* 0x000000130a687c10 */ /* 0x000fc4000ff5e0ff */
[----:B0-----:R-:W-:Y:S02]  /*2bb0*/  PRMT R161, RZ, 0x7610, R161 ;  /* 0x00007610ffa17816 */ /* 0x001fe400000000a1 */
[----:B------:R-:W-:Y:S02]  /*2bc0*/  PRMT R163, RZ, 0x7610, R163 ;  /* 0x00007610ffa37816 */ /* 0x000fe400000000a3 */
[-C--:B------:R-:W-:Y:S02]  /*2bd0*/  LEA.HI.X.SX32 R101, R150, R11.reuse, 0x1, P0 ;  /* 0x0000000b96657211 */ /* 0x080fe400000f0eff */
[----:B-1----:R-:W-:Y:S02]  /*2be0*/  PRMT R159, RZ, 0x7610, R159 ;  /* 0x00007610ff9f7816 */ /* 0x002fe4000000009f */
[----:B------:R-:W-:Y:S01]  /*2bf0*/  LEA.HI.X.SX32 R105, R148, R11, 0x1, P2 ;  /* 0x0000000b94697211 */ /* 0x000fe200010f0eff */
[----:B------:R-:W3:Y:S04]  /*2c00*/  @P1 LDG.E.U8 R163, desc[UR16][R10.64] ;  /* 0x000000100aa31981 */ /* 0x000ee8000c1e1100 */
[----:B------:R0:W3:Y:S04]  /*2c10*/  @P3 LDG.E.U8 R159, desc[UR16][R100.64] ;  /* 0x00000010649f3981 */ /* 0x0000e8000c1e1100 */
[----:B------:R-:W3:Y:S01]  /*2c20*/  @P4 LDG.E.U8 R161, desc[UR16][R104.64] ;  /* 0x0000001068a14981 */ /* 0x000ee2000c1e1100 */
[----:B------:R-:W-:-:S02]  /*2c30*/  ISETP.GE.AND P0, PT, R7, R8, PT ;  /* 0x000000080700720c */ /* 0x000fc40003f06270 */
[----:B0-----:R-:W-:Y:S02]  /*2c40*/  IADD3 R100, P2, R5, R144, RZ ;  /* 0x0000009005647210 */ /* 0x001fe40007f5e0ff */
[----:B------:R-:W-:-:S03]  /*2c50*/  PRMT R148, RZ, 0x7610, R148 ;  /* 0x00007610ff947816 */ /* 0x000fc60000000094 */
[----:B------:R-:W-:Y:S01]  /*2c60*/  IMAD.X R101, R3, 0x1, R128, P2 ;  /* 0x0000000103657824 */ /* 0x000fe200010e0680 */
[----:B------:R-:W-:Y:S01]  /*2c70*/  BAR.SYNC.DEFER_BLOCKING 0x0 ;  /* 0x0000000000007b1d */ /* 0x000fe20000010000 */
[----:B------:R-:W-:Y:S02]  /*2c80*/  PRMT R150, RZ, 0x7610, R150 ;  /* 0x00007610ff967816 */ /* 0x000fe40000000096 */
[----:B------:R-:W-:Y:S02]  /*2c90*/  IADD3 R102, P3, R5, R142, RZ ;  /* 0x0000008e05667210 */ /* 0x000fe40007f7e0ff */
[----:B------:R-:W-:-:S03]  /*2ca0*/  PRMT R23, RZ, 0x7610, R23 ;  /* 0x00007610ff177816 */ /* 0x000fc60000000017 */
[----:B------:R-:W-:Y:S01]  /*2cb0*/  IMAD.X R103, R3, 0x1, R124, P3 ;  /* 0x0000000103677824 */ /* 0x000fe200018e067c */
[----:B------:R0:W3:Y:S01]  /*2cc0*/  @!P0 LDG.E.U8 R148, desc[UR16][R100.64] ;  /* 0x0000001064948981 */ /* 0x0000e2000c1e1100 */
[----:B------:R-:W-:-:S03]  /*2cd0*/  PRMT R152, RZ, 0x7610, R152 ;  /* 0x00007610ff987816 */ /* 0x000fc60000000098 */
[----:B------:R-:W3:Y:S01]  /*2ce0*/  @!P0 LDG.E.U8 R23, desc[UR16][R102.64] ;  /* 0x0000001066178981 */ /* 0x000ee2000c1e1100 */
[----:B0-----:R-:W-:-:S05]  /*2cf0*/  IADD3 R100, P1, R5, R140, RZ ;  /* 0x0000008c05647210 */ /* 0x001fca0007f3e0ff */
[----:B------:R-:W-:Y:S01]  /*2d00*/  IMAD.X R101, R3, 0x1, R120, P1 ;  /* 0x0000000103657824 */ /* 0x000fe200008e0678 */
[----:B------:R-:W-:-:S04]  /*2d10*/  IADD3 R104, P1, R5, R138, RZ ;  /* 0x0000008a05687210 */ /* 0x000fc80007f3e0ff */
[----:B------:R0:W3:Y:S01]  /*2d20*/  @!P0 LDG.E.U8 R150, desc[UR16][R100.64] ;  /* 0x0000001064968981 */ /* 0x0000e2000c1e1100 */
[----:B------:R-:W-:Y:S01]  /*2d30*/  IMAD.X R105, R3, 0x1, R116, P1 ;  /* 0x0000000103697824 */ /* 0x000fe200008e0674 */
[----:B0-----:R-:W-:-:S05]  /*2d40*/  IADD3 R100, P1, R5, R136, RZ ;  /* 0x0000008805647210 */ /* 0x001fca0007f3e0ff */
[----:B------:R-:W-:Y:S01]  /*2d50*/  IMAD.X R101, R3, 0x1, R112, P1 ;  /* 0x0000000103657824 */ /* 0x000fe200008e0670 */
[----:B------:R-:W-:Y:S02]  /*2d60*/  IADD3 R102, P1, R5, R134, RZ ;  /* 0x0000008605667210 */ /* 0x000fe40007f3e0ff */
[----:B------:R-:W-:Y:S02]  /*2d70*/  PRMT R89, RZ, 0x7610, R89 ;  /* 0x00007610ff597816 */ /* 0x000fe40000000059 */
[----:B------:R0:W3:Y:S01]  /*2d80*/  @!P0 LDG.E.U8 R152, desc[UR16][R100.64] ;  /* 0x0000001064988981 */ /* 0x0000e2000c1e1100 */
[----:B------:R-:W-:Y:S01]  /*2d90*/  IMAD.X R103, R3, 0x1, R108, P1 ;  /* 0x0000000103677824 */ /* 0x000fe200008e066c */
[----:B------:R-:W-:Y:S02]  /*2da0*/  PRMT R154, RZ, 0x7610, R154 ;  /* 0x00007610ff9a7816 */ /* 0x000fe4000000009a */
[----:B------:R1:W3:Y:S01]  /*2db0*/  @!P0 LDG.E.U8 R89, desc[UR16][R104.64] ;  /* 0x0000001068598981 */ /* 0x0002e2000c1e1100 */
[----:B0-----:R-:W-:-:S05]  /*2dc0*/  IADD3 R100, P1, R5, R130, RZ ;  /* 0x0000008205647210 */ /* 0x001fca0007f3e0ff */
[----:B------:R-:W-:Y:S01]  /*2dd0*/  IMAD.X R101, R3, 0x1, R96, P1 ;  /* 0x0000000103657824 */ /* 0x000fe200008e0660 */
[----:B-1----:R-:W-:Y:S02]  /*2de0*/  IADD3 R104, P1, R5, R126, RZ ;  /* 0x0000007e05687210 */ /* 0x002fe40007f3e0ff */
        /* <DEDUP_REMOVED lines=21> */
[----:B------:R-:W-:-:S03]  /*2f40*/  PRMT R160, RZ, 0x7610, R160 ;  /* 0x00007610ffa07816 */ /* 0x000fc600000000a0 */
[----:B------:R5:W3:Y:S01]  /*2f50*/  @!P0 LDG.E.U8 R97, desc[UR16][R104.64] ;  /* 0x0000001068618981 */ /* 0x000ae2000c1e1100 */
[----:B0-----:R-:W-:-:S05]  /*2f60*/  IADD3 R100, P1, R5, R98, RZ ;  /* 0x0000006205647210 */ /* 0x001fca0007f3e0ff */
[----:B------:R-:W-:Y:S01]  /*2f70*/  IMAD.X R101, R3, 0x1, R16, P1 ;  /* 0x0000000103657824 */ /* 0x000fe200008e0610 */
[----:B-1----:R-:W-:Y:S02]  /*2f80*/  IADD3 R102, P1, R5, R94, RZ ;  /* 0x0000005e05667210 */ /* 0x002fe40007f3e0ff */
[----:B--2---:R-:W-:Y:S02]  /*2f90*/  LOP3.LUT R107, R107, 0xffff, RZ, 0xc0, !PT ;  /* 0x0000ffff6b6b7812 */ /* 0x004fe400078ec0ff */
[----:B----4-:R-:W-:Y:S01]  /*2fa0*/  LOP3.LUT R162, R162, 0xffff, RZ, 0xc0, !PT ;  /* 0x0000ffffa2a27812 */ /* 0x010fe200078ec0ff */
[----:B------:R-:W-:Y:S01]  /*2fb0*/  IMAD.X R103, R3, 0x1, R14, P1 ;  /* 0x0000000103677824 */ /* 0x000fe200008e060e */
[----:B-----5:R-:W-:Y:S01]  /*2fc0*/  IADD3 R104, P1, R5, R90, RZ ;  /* 0x0000005a05687210 */ /* 0x020fe20007f3e0ff */
[----:B------:R0:W2:Y:S01]  /*2fd0*/  @!P0 LDG.E.U8 R160, desc[UR16][R100.64] ;  /* 0x0000001064a08981 */ /* 0x0000a2000c1e1100 */
[----:B------:R-:W-:Y:S02]  /*2fe0*/  LOP3.LUT R109, R109, 0xffff, RZ, 0xc0, !PT ;  /* 0x0000ffff6d6d7812 */ /* 0x000fe400078ec0ff */
[----:B---3--:R-:W-:Y:S01]  /*2ff0*/  LOP3.LUT R164, R164, 0xffff, RZ, 0xc0, !PT ;  /* 0x0000ffffa4a47812 */ /* 0x008fe200078ec0ff */
[----:B------:R-:W-:Y:S01]  /*3000*/  IMAD.X R105, R3, 0x1, R12, P1 ;  /* 0x0000000103697824 */ /* 0x000fe200008e060c */
[----:B------:R-:W-:-:S02]  /*3010*/  PRMT R107, R107, 0x3340, R162 ;  /* 0x000033406b6b7816 */ /* 0x000fc400000000a2 */
[----:B------:R-:W-:Y:S02]  /*3020*/  PRMT R162, RZ, 0x7610, R162 ;  /* 0x00007610ffa27816 */ /* 0x000fe400000000a2 */
[----:B0-----:R-:W-:Y:S02]  /*3030*/  IADD3 R100, P1, R5, R4, RZ ;  /* 0x0000000405647210 */ /* 0x001fe40007f3e0ff */
[----:B------:R-:W-:Y:S02]  /*3040*/  PRMT R164, R109, 0x3340, R164 ;  /* 0x000033406da47816 */ /* 0x000fe400000000a4 */
[----:B------:R0:W3:Y:S01]  /*3050*/  @!P0 LDG.E.U8 R162, desc[UR16][R104.64] ;  /* 0x0000001068a28981 */ /* 0x0000e2000c1e1100 */
[----:B------:R-:W-:Y:S01]  /*3060*/  PRMT R99, RZ, 0x7610, R99 ;  /* 0x00007610ff637816 */ /* 0x000fe20000000063 */
[----:B------:R-:W-:Y:S01]  /*3070*/  IMAD.X R101, R3, 0x1, R132, P1 ;  /* 0x0000000103657824 */ /* 0x000fe200008e0684 */
[----:B------:R-:W-:-:S04]  /*3080*/  PRMT R109, RZ, 0x7610, R109 ;  /* 0x00007610ff6d7816 */ /* 0x000fc8000000006d */
[----:B------:R1:W4:Y:S04]  /*3090*/  @!P0 LDG.E.U8 R99, desc[UR16][R102.64] ;  /* 0x0000001066638981 */ /* 0x000328000c1e1100 */
[----:B------:R5:W4:Y:S01]  /*30a0*/  @!P0 LDG.E.U8 R109, desc[UR16][R100.64] ;  /* 0x00000010646d8981 */ /* 0x000b22000c1e1100 */
[----:B------:R-:W-:Y:S02]  /*30b0*/  LOP3.LUT R115, R115, 0xffff, RZ, 0xc0, !PT ;  /* 0x0000ffff73737812 */ /* 0x000fe400078ec0ff */
[----:B0-----:R-:W-:Y:S02]  /*30c0*/  LOP3.LUT R104, R117, 0xffff, RZ, 0xc0, !PT ;  /* 0x0000ffff75687812 */ /* 0x001fe400078ec0ff */
[----:B-1----:R-:W-:Y:S02]  /*30d0*/  LOP3.LUT R103, R111, 0xffff, RZ, 0xc0, !PT ;  /* 0x0000ffff6f677812 */ /* 0x002fe400078ec0ff */
[----:B------:R-:W-:-:S02]  /*30e0*/  LOP3.LUT R102, R113, 0xffff, RZ, 0xc0, !PT ;  /* 0x0000ffff71667812 */ /* 0x000fc400078ec0ff */
[----:B------:R-:W-:Y:S02]  /*30f0*/  LOP3.LUT R105, R119, 0xffff, RZ, 0xc0, !PT ;  /* 0x0000ffff77697812 */ /* 0x000fe400078ec0ff */
[----:B------:R-:W-:Y:S02]  /*3100*/  PRMT R103, R103, 0x3340, R102 ;  /* 0x0000334067677816 */ /* 0x000fe40000000066 */
[----:B------:R-:W-:Y:S02]  /*3110*/  PRMT R102, R115, 0x3340, R104 ;  /* 0x0000334073667816 */ /* 0x000fe40000000068 */
[----:B------:R-:W-:Y:S02]  /*3120*/  LOP3.LUT R104, R121, 0xffff, RZ, 0xc0, !PT ;  /* 0x0000ffff79687812 */ /* 0x000fe400078ec0ff */
[----:B------:R-:W-:Y:S02]  /*3130*/  LOP3.LUT R123, R123, 0xffff, RZ, 0xc0, !PT ;  /* 0x0000ffff7b7b7812 */ /* 0x000fe400078ec0ff */
[----:B------:R-:W-:-:S02]  /*3140*/  PRMT R105, R105, 0x3340, R104 ;  /* 0x0000334069697816 */ /* 0x000fc40000000068 */
[----:B------:R-:W-:Y:S02]  /*3150*/  LOP3.LUT R125, R125, 0xffff, RZ, 0xc0, !PT ;  /* 0x0000ffff7d7d7812 */ /* 0x000fe400078ec0ff */
[----:B------:R-:W-:Y:S02]  /*3160*/  LOP3.LUT R111, R127, 0xffff, RZ, 0xc0, !PT ;  /* 0x0000ffff7f6f7812 */ /* 0x000fe400078ec0ff */
[----:B------:R-:W-:Y:S02]  /*3170*/  LOP3.LUT R104, R129, 0xffff, RZ, 0xc0, !PT ;  /* 0x0000ffff81687812 */ /* 0x000fe400078ec0ff */
[----:B------:R-:W-:Y:S02]  /*3180*/  LOP3.LUT R106, R106, 0xffff, RZ, 0xc0, !PT ;  /* 0x0000ffff6a6a7812 */ /* 0x000fe400078ec0ff */
[----:B------:R-:W-:Y:S02]  /*3190*/  LOP3.LUT R131, R131, 0xffff, RZ, 0xc0, !PT ;  /* 0x0000ffff83837812 */ /* 0x000fe400078ec0ff */
[----:B------:R-:W-:-:S02]  /*31a0*/  LOP3.LUT R133, R133, 0xffff, RZ, 0xc0, !PT ;  /* 0x0000ffff85857812 */ /* 0x000fc400078ec0ff */
[----:B------:R-:W-:Y:S02]  /*31b0*/  LOP3.LUT R113, R135, 0xffff, RZ, 0xc0, !PT ;  /* 0x0000ffff87717812 */ /* 0x000fe400078ec0ff */
[----:B------:R-:W-:Y:S02]  /*31c0*/  LOP3.LUT R137, R137, 0xffff, RZ, 0xc0, !PT ;  /* 0x0000ffff89897812 */ /* 0x000fe400078ec0ff */
[----:B------:R-:W-:Y:S02]  /*31d0*/  LOP3.LUT R115, R139, 0xffff, RZ, 0xc0, !PT ;  /* 0x0000ffff8b737812 */ /* 0x000fe400078ec0ff */
[----:B------:R-:W-:Y:S02]  /*31e0*/  LOP3.LUT R141, R141, 0xffff, RZ, 0xc0, !PT ;  /* 0x0000ffff8d8d7812 */ /* 0x000fe400078ec0ff */
[----:B------:R-:W-:Y:S02]  /*31f0*/  LOP3.LUT R117, R143, 0xffff, RZ, 0xc0, !PT ;  /* 0x0000ffff8f757812 */ /* 0x000fe400078ec0ff */
[----:B------:R-:W-:-:S02]  /*3200*/  LOP3.LUT R145, R145, 0xffff, RZ, 0xc0, !PT ;  /* 0x0000ffff91917812 */ /* 0x000fc400078ec0ff */
[----:B-----5:R-:W-:Y:S02]  /*3210*/  PRMT R100, R123, 0x3340, R125 ;  /* 0x000033407b647816 */ /* 0x020fe4000000007d */
[----:B------:R-:W-:Y:S02]  /*3220*/  PRMT R111, R111, 0x3340, R104 ;  /* 0x000033406f6f7816 */ /* 0x000fe40000000068 */
[----:B------:R-:W-:Y:S02]  /*3230*/  PRMT R104, R131, 0x3340, R133 ;  /* 0x0000334083687816 */ /* 0x000fe40000000085 */
[----:B------:R-:W-:Y:S02]  /*3240*/  PRMT R113, R113, 0x3340, R137 ;  /* 0x0000334071717816 */ /* 0x000fe40000000089 */
[----:B------:R-:W-:Y:S02]  /*3250*/  PRMT R115, R115, 0x3340, R141 ;  /* 0x0000334073737816 */ /* 0x000fe4000000008d */
[----:B------:R-:W-:-:S02]  /*3260*/  PRMT R117, R117, 0x3340, R145 ;  /* 0x0000334075757816 */ /* 0x000fc40000000091 */
[----:B------:R-:W-:Y:S02]  /*3270*/  LOP3.LUT R147, R147, 0xffff, RZ, 0xc0, !PT ;  /* 0x0000ffff93937812 */ /* 0x000fe400078ec0ff */
[----:B------:R-:W-:Y:S02]  /*3280*/  LOP3.LUT R149, R149, 0xffff, RZ, 0xc0, !PT ;  /* 0x0000ffff95957812 */ /* 0x000fe400078ec0ff */
[----:B------:R-:W-:Y:S02]  /*3290*/  LOP3.LUT R151, R151, 0xffff, RZ, 0xc0, !PT ;  /* 0x0000ffff97977812 */ /* 0x000fe400078ec0ff */
[----:B------:R-:W-:Y:S02]  /*32a0*/  PRMT R147, R147, 0x3340, R149 ;  /* 0x0000334093937816 */ /* 0x000fe40000000095 */
[----:B------:R-:W-:Y:S02]  /*32b0*/  PRMT R101, R164, 0x5410, R103 ;  /* 0x00005410a4657816 */ /* 0x000fe40000000067 */
[----:B------:R-:W-:-:S02]  /*32c0*/  PRMT R103, R100, 0x5410, R111 ;  /* 0x0000541064677816 */ /* 0x000fc4000000006f */
[----:B------:R-:W-:Y:S02]  /*32d0*/  PRMT R102, R102, 0x5410, R105 ;  /* 0x0000541066667816 */ /* 0x000fe40000000069 */
[----:B------:R-:W-:Y:S02]  /*32e0*/  PRMT R104, R104, 0x5410, R113 ;  /* 0x0000541068687816 */ /* 0x000fe40000000071 */
[----:B------:R-:W-:Y:S02]  /*32f0*/  PRMT R105, R115, 0x5410, R117 ;  /* 0x0000541073697816 */ /* 0x000fe40000000075 */
[----:B------:R-:W-:Y:S02]  /*3300*/  LOP3.LUT R155, R155, 0xffff, RZ, 0xc0, !PT ;  /* 0x0000ffff9b9b7812 */ /* 0x000fe400078ec0ff */
[----:B------:R-:W-:Y:S02]  /*3310*/  LOP3.LUT R157, R157, 0xffff, RZ, 0xc0, !PT ;  /* 0x0000ffff9d9d7812 */ /* 0x000fe400078ec0ff */
[----:B------:R-:W-:-:S02]  /*3320*/  LOP3.LUT R153, R153, 0xffff, RZ, 0xc0, !PT ;  /* 0x0000ffff99997812 */ /* 0x000fc400078ec0ff */
[----:B------:R-:W-:Y:S02]  /*3330*/  PRMT R155, R155, 0x3340, R157 ;  /* 0x000033409b9b7816 */ /* 0x000fe4000000009d */
[----:B------:R-:W-:Y:S02]  /*3340*/  PRMT R151, R151, 0x3340, R153 ;  /* 0x0000334097977816 */ /* 0x000fe40000000099 */
[----:B------:R-:W-:Y:S02]  /*3350*/  LOP3.LUT R163, R163, 0xffff, RZ, 0xc0, !PT ;  /* 0x0000ffffa3a37812 */ /* 0x000fe400078ec0ff */
[----:B------:R-:W-:Y:S02]  /*3360*/  LOP3.LUT R159, R159, 0xffff, RZ, 0xc0, !PT ;  /* 0x0000ffff9f9f7812 */ /* 0x000fe400078ec0ff */
[----:B------:R-:W-:Y:S02]  /*3370*/  LOP3.LUT R161, R161, 0xffff, RZ, 0xc0, !PT ;  /* 0x0000ffffa1a17812 */ /* 0x000fe400078ec0ff */
[----:B------:R-:W-:-:S02]  /*3380*/  PRMT R163, R163, 0x3340, R106 ;  /* 0x00003340a3a37816 */ /* 0x000fc4000000006a */
[----:B------:R-:W-:Y:S02]  /*3390*/  PRMT R159, R159, 0x3340, R161 ;  /* 0x000033409f9f7816 */ /* 0x000fe400000000a1 */
[----:B------:R-:W-:Y:S02]  /*33a0*/  PRMT R100, R163, 0x5410, R107 ;  /* 0x00005410a3647816 */ /* 0x000fe4000000006b */
[----:B------:R-:W-:Y:S02]  /*33b0*/  PRMT R106, R147, 0x5410, R151 ;  /* 0x00005410936a7816 */ /* 0x000fe40000000097 */
[----:B------:R-:W-:Y:S01]  /*33c0*/  PRMT R107, R155, 0x5410, R159 ;  /* 0x000054109b6b7816 */ /* 0x000fe2000000009f */
[----:B------:R0:W-:Y:S04]  /*33d0*/  STS.128 [R9+UR6], R100 ;  /* 0x0000006409007988 */ /* 0x0001e80008000c06 */
[----:B------:R1:W-:Y:S04]  /*33e0*/  STS.128 [R2+UR6], R104 ;  /* 0x0000006802007988 */ /* 0x0003e80008000c06 */
[----:B------:R1:W-:Y:S04]  /*33f0*/  STS.U8 [R19+UR6+0x1700], R148 ;  /* 0x0017009413007988 */ /* 0x0003e80008000006 */
[----:B------:R1:W-:Y:S04]  /*3400*/  STS.U8 [R19+UR6+0x1600], R150 ;  /* 0x0016009613007988 */ /* 0x0003e80008000006 */
[----:B------:R1:W-:Y:S04]  /*3410*/  STS.U8 [R19+UR6+0x1500], R152 ;  /* 0x0015009813007988 */ /* 0x0003e80008000006 */
[----:B------:R1:W-:Y:S04]  /*3420*/  STS.U8 [R19+UR6+0x1400], R154 ;  /* 0x0014009a13007988 */ /* 0x0003e80008000006 */
[----:B------:R1:W-:Y:S04]  /*3430*/  STS.U8 [R19+UR6+0x1300], R156 ;  /* 0x0013009c13007988 */ /* 0x0003e80008000006 */
[----:B------:R1:W-:Y:S04]  /*3440*/  STS.U8 [R19+UR6+0x1200], R158 ;  /* 0x0012009e13007988 */ /* 0x0003e80008000006 */
[----:B--2---:R1:W-:Y:S04]  /*3450*/  STS.U8 [R19+UR6+0x1100], R160 ;  /* 0x001100a013007988 */ /* 0x0043e80008000006 */
[----:B---3--:R1:W-:Y:S04]  /*3460*/  STS.U8 [R19+UR6+0x1000], R162 ;  /* 0x001000a213007988 */ /* 0x0083e80008000006 */
[----:B------:R1:W-:Y:S04]  /*3470*/  STS.U8 [R6+UR6+0x1180], R97 ;  /* 0x0011806106007988 */ /* 0x0003e80008000006 */
[----:B----4-:R1:W-:Y:S04]  /*3480*/  STS.U8 [R6+UR6+0x1080], R99 ;  /* 0x0010806306007988 */ /* 0x0103e80008000006 */
[----:B------:R1:W-:Y:S04]  /*3490*/  STS.U8 [R6+UR6+0x1280], R95 ;  /* 0x0012805f06007988 */ /* 0x0003e80008000006 */
[----:B------:R1:W-:Y:S04]  /*34a0*/  STS.U8 [R6+UR6+0x1380], R93 ;  /* 0x0013805d06007988 */ /* 0x0003e80008000006 */
[----:B------:R1:W-:Y:S04]  /*34b0*/  STS.U8 [R6+UR6+0x1480], R91 ;  /* 0x0014805b06007988 */ /* 0x0003e80008000006 */
[----:B------:R1:W-:Y:S04]  /*34c0*/  STS.U8 [R6+UR6+0x1580], R89 ;  /* 0x0015805906007988 */ /* 0x0003e80008000006 */
[----:B------:R1:W-:Y:S04]  /*34d0*/  STS.U8 [R6+UR6+0x1680], R23 ;  /* 0x0016801706007988 */ /* 0x0003e80008000006 */
[----:B------:R1:W-:Y:S01]  /*34e0*/  STS.U8 [R6+UR6+0x1780], R109 ;  /* 0x0017806d06007988 */ /* 0x0003e20008000006 */
[----:B------:R2:W-:Y:S06]  /*34f0*/  MEMBAR.ALL.CTA ;  /* 0x0000000000007992 */ /* 0x0005ec0000008000 */
[----:B--2---:R-:W2:Y:S02]  /*3500*/  FENCE.VIEW.ASYNC.S ;  /* 0x00000000000073c6 */ /* 0x004ea40000000000 */
[----:B--2---:R-:W-:Y:S06]  /*3510*/  BAR.SYNC.DEFER_BLOCKING 0x0 ;  /* 0x0000000000007b1d */ /* 0x004fec0000010000 */
[----:B------:R-:W-:Y:S01]  /*3520*/  UMOV UR12, UR4 ;  /* 0x00000004000c7c82 */ /* 0x000fe20008000000 */
[----:B------:R-:W-:Y:S01]  /*3530*/  UMOV UR13, 0xc0000010 ;  /* 0xc0000010000d7882 */ /* 0x000fe20000000000 */
[----:B------:R-:W-:Y:S01]  /*3540*/  UMOV UR10, UR14 ;  /* 0x0000000e000a7c82 */ /* 0x000fe20008000000 */
[----:B------:R-:W-:Y:S01]  /*3550*/  UMOV UR11, UR15 ;  /* 0x0000000f000b7c82 */ /* 0x000fe20008000000 */
[----:B------:R-:W-:-:S06]  /*3560*/  WARPGROUP.ARRIVE ;  /* 0x00000000000079c5 */ /* 0x000fcc0000000000 */
[----:B------:R-:W-:Y:S04]  /*3570*/  QGMMA.64x64x32.F32.E5M2.E5M2 R56, gdesc[UR12], R56 ;  /* 0x00e000000c3879f3 */ /* 0x000fe80008703838 */
[----:B------:R-:W-:Y:S01]  /*3580*/  QGMMA.64x64x32.F32.E5M2.E5M2 R24, gdesc[UR8], R24, gsb0 ;  /* 0x00e00000081879f3 */ /* 0x000fe20008003818 */
[----:B------:R-:W-:Y:S01]  /*3590*/  IADD3 R142, P1, R142, UR49, RZ ;  /* 0x000000318e8e7c10 */ /* 0x000fe2000ff3e0ff */
[----:B------:R-:W-:-:S03]  /*35a0*/  UIADD3 UR7, UR7, -0x1, URZ ;  /* 0xffffffff07077890 */ /* 0x000fc6000fffe03f */
[----:B------:R-:W-:Y:S02]  /*35b0*/  IADD3.X R124, R124, UR51, RZ, P1, !PT ;  /* 0x000000337c7c7c10 */ /* 0x000fe40008ffe4ff */
[----:B------:R-:W-:Y:S01]  /*35c0*/  IADD3 R122, P1, R122, UR49, RZ ;  /* 0x000000317a7a7c10 */ /* 0x000fe2000ff3e0ff */
[----:B0-----:R-:W-:Y:S01]  /*35d0*/  IMAD.U32 R100, RZ, RZ, UR50 ;  /* 0x00000032ff647e24 */ /* 0x001fe2000f8e00ff */
[----:B------:R-:W-:Y:S02]  /*35e0*/  IADD3 R10, P0, R10, UR50, RZ ;  /* 0x000000320a0a7c10 */ /* 0x000fe4000ff1e0ff */
[----:B------:R-:W-:Y:S02]  /*35f0*/  IADD3 R4, P3, R4, UR49, RZ ;  /* 0x0000003104047c10 */ /* 0x000fe4000ff7e0ff */
[----:B------:R-:W-:Y:S02]  /*3600*/  IADD3 R144, P2, R144, UR49, RZ ;  /* 0x0000003190907c10 */ /* 0x000fe4000ff5e0ff */
[----:B------:R-:W-:-:S02]  /*3610*/  IADD3.X R88, R88, UR51, RZ, P1, !PT ;  /* 0x0000003358587c10 */ /* 0x000fc40008ffe4ff */
[----:B------:R-:W-:Y:S02]  /*3620*/  ISETP.NE.U32.AND P1, PT, RZ, UR7, PT ;  /* 0x00000007ff007c0c */ /* 0x000fe4000bf25070 */
[----:B------:R-:W-:Y:S02]  /*3630*/  LEA.HI.X.SX32 R11, R100, R11, 0x1, P0 ;  /* 0x0000000b640b7211 */ /* 0x000fe400000f0eff */
[----:B------:R-:W-:Y:S02]  /*3640*/  IADD3.X R132, R132, UR51, RZ, P3, !PT ;  /* 0x0000003384847c10 */ /* 0x000fe40009ffe4ff */
[----:B------:R-:W-:Y:S02]  /*3650*/  IADD3.X R128, R128, UR51, RZ, P2, !PT ;  /* 0x0000003380807c10 */ /* 0x000fe400097fe4ff */
[----:B------:R-:W-:Y:S02]  /*3660*/  IADD3 R140, P0, R140, UR49, RZ ;  /* 0x000000318c8c7c10 */ /* 0x000fe4000ff1e0ff */
[----:B------:R-:W-:-:S02]  /*3670*/  IADD3 R138, P4, R138, UR49, RZ ;  /* 0x000000318a8a7c10 */ /* 0x000fc4000ff9e0ff */
[----:B------:R-:W-:Y:S02]  /*3680*/  IADD3 R136, P6, R136, UR49, RZ ;  /* 0x0000003188887c10 */ /* 0x000fe4000ffde0ff */
[----:B------:R-:W-:Y:S02]  /*3690*/  IADD3 R134, P5, R134, UR49, RZ ;  /* 0x0000003186867c10 */ /* 0x000fe4000ffbe0ff */
[----:B------:R-:W-:Y:S02]  /*36a0*/  IADD3 R130, P3, R130, UR49, RZ ;  /* 0x0000003182827c10 */ /* 0x000fe4000ff7e0ff */
[----:B------:R-:W-:Y:S02]  /*36b0*/  IADD3 R126, P2, R126, UR49, RZ ;  /* 0x000000317e7e7c10 */ /* 0x000fe4000ff5e0ff */
[----:B------:R-:W-:Y:S02]  /*36c0*/  IADD3.X R120, R120, UR51, RZ, P0, !PT ;  /* 0x0000003378787c10 */ /* 0x000fe400087fe4ff */
[----:B------:R-:W-:-:S02]  /*36d0*/  IADD3.X R116, R116, UR51, RZ, P4, !PT ;  /* 0x0000003374747c10 */ /* 0x000fc4000a7fe4ff */
[----:B------:R-:W-:Y:S02]  /*36e0*/  IADD3.X R112, R112, UR51, RZ, P6, !PT ;  /* 0x0000003370707c10 */ /* 0x000fe4000b7fe4ff */
[----:B------:R-:W-:Y:S02]  /*36f0*/  IADD3.X R108, R108, UR51, RZ, P5, !PT ;  /* 0x000000336c6c7c10 */ /* 0x000fe4000affe4ff */
        /* <DEDUP_REMOVED lines=13> */
[----:B------:R-:W-:Y:S01]  /*37d0*/  IADD3.X R12, R12, UR51, RZ, P2, !PT ;  /* 0x000000330c0c7c10 */ /* 0x000fe200097fe4ff */
[----:B------:R-:W-:Y:S01]  /*37e0*/  VIADD R8, R8, 0xffffffe0 ;  /* 0xffffffe008087836 */ /* 0x000fe20000000000 */
[----:B------:R-:W-:Y:S02]  /*37f0*/  WARPGROUP.DEPBAR.LE gsb0, 0x0 ;  /* 0x00008000000079c5 */ /* 0x000fe40000010000 */
[----:B-1----:R-:W-:Y:S05]  /*3800*/  @P1 BRA `(.L_x_1) ;  /* 0xffffffe800141947 */ /* 0x002fea000383ffff */
.L_x_0:
[----:B------:R-:W-:Y:S01]  /*3810*/  BAR.SYNC.DEFER_BLOCKING 0x0 ;  /* 0x0000000000007b1d */ /* 0x000fe20000010000 */
[C---:B------:R-:W-:Y:S01]  /*3820*/  IMAD.SHL.U32 R4, R0.reuse, 0x10, RZ ;  /* 0x0000001000047824 */ /* 0x040fe200078e00ff */
[----:B------:R-:W-:Y:S01]  /*3830*/  F2FP.SATFINITE.E5M2.F32.PACK_AB_MERGE_C R8, R57, R56, RZ ;  /* 0x000000383908723e */ /* 0x000fe200048060ff */
[C---:B------:R-:W-:Y:S01]  /*3840*/  IMAD.SHL.U32 R5, R0.reuse, 0x40, RZ ;  /* 0x0000004000057824 */ /* 0x040fe200078e00ff */
[----:B------:R-:W-:Y:S01]  /*3850*/  F2FP.SATFINITE.E5M2.F32.PACK_AB_MERGE_C R9, R59, R58, RZ ;  /* 0x0000003a3b09723e */ /* 0x000fe200048060ff */
[----:B------:R-:W-:Y:S01]  /*3860*/  IMAD.SHL.U32 R0, R0, 0x8, RZ ;  /* 0x0000000800007824 */ /* 0x000fe200078e00ff */
[----:B------:R-:W-:Y:S01]  /*3870*/  LOP3.LUT R4, R4, 0xf0, RZ, 0xc0, !PT ;  /* 0x000000f004047812 */ /* 0x000fe200078ec0ff */
[----:B------:R-:W-:Y:S01]  /*3880*/  ULDC UR4, c[0x0][0x244] ;  /* 0x0000910000047ab9 */ /* 0x000fe20000000800 */
[----:B------:R-:W-:Y:S02]  /*3890*/  LOP3.LUT R5, R5, 0x400, RZ, 0xc0, !PT ;  /* 0x0000040005057812 */ /* 0x000fe400078ec0ff */
[----:B------:R-:W-:-:S02]  /*38a0*/  LOP3.LUT R0, R0, 0x300, RZ, 0xc0, !PT ;  /* 0x0000030000007812 */ /* 0x000fc400078ec0ff */
[----:B------:R-:W-:Y:S02]  /*38b0*/  IADD3 R5, R5, UR6, R4 ;  /* 0x0000000605057c10 */ /* 0x000fe4000fffe004 */
[----:B------:R-:W-:Y:S02]  /*38c0*/  F2FP.SATFINITE.E5M2.F32.PACK_AB_MERGE_C R61, R61, R60, RZ ;  /* 0x0000003c3d3d723e */ /* 0x000fe400048060ff */
[----:B------:R-:W-:Y:S02]  /*38d0*/  F2FP.SATFINITE.E5M2.F32.PACK_AB_MERGE_C R62, R63, R62, RZ ;  /* 0x0000003e3f3e723e */ /* 0x000fe400048060ff */
[----:B------:R-:W-:Y:S02]  /*38e0*/  F2FP.SATFINITE.E5M2.F32.PACK_AB_MERGE_C R10, R25, R24, RZ ;  /* 0x00000018190a723e */ /* 0x000fe400048060ff */
[----:B------:R-:W-:Y:S02]  /*38f0*/  F2FP.SATFINITE.E5M2.F32.PACK_AB_MERGE_C R11, R27, R26, RZ ;  /* 0x0000001a1b0b723e */ /* 0x000fe400048060ff */
[----:B------:R-:W-:Y:S01]  /*3900*/  F2FP.SATFINITE.E5M2.F32.PACK_AB_MERGE_C R29, R29, R28, RZ ;  /* 0x0000001c1d1d723e */ /* 0x000fe200048060ff */
[----:B------:R-:W-:Y:S01]  /*3910*/  IMAD.IADD R28, R0, 0x1, R5 ;  /* 0x00000001001c7824 */ /* 0x000fe200078e0205 */
[----:B------:R-:W-:-:S02]  /*3920*/  F2FP.SATFINITE.E5M2.F32.PACK_AB_MERGE_C R30, R31, R30, RZ ;  /* 0x0000001e1f1e723e */ /* 0x000fc400048060ff */
[----:B------:R-:W-:Y:S02]  /*3930*/  PRMT R8, R8, 0x5410, R61 ;  /* 0x0000541008087816 */ /* 0x000fe4000000003d */
[----:B------:R-:W-:Y:S02]  /*3940*/  PRMT R9, R9, 0x5410, R62 ;  /* 0x0000541009097816 */ /* 0x000fe4000000003e */
[----:B------:R-:W-:Y:S02]  /*3950*/  PRMT R10, R10, 0x5410, R29 ;  /* 0x000054100a0a7816 */ /* 0x000fe4000000001d */
[----:B------:R-:W-:Y:S02]  /*3960*/  PRMT R11, R11, 0x5410, R30 ;  /* 0x000054100b0b7816 */ /* 0x000fe4000000001e */
[----:B------:R-:W-:Y:S01]  /*3970*/  LEA R0, R19, UR6, 0x4 ;  /* 0x0000000613007c11 */ /* 0x000fe2000f8e20ff */
[----:B------:R-:W-:Y:S01]  /*3980*/  ULDC.64 UR6, c[0x0][0x228] ;  /* 0x00008a0000067ab9 */ /* 0x000fe20000000a00 */
[----:B------:R-:W-:Y:S01]  /*3990*/  F2FP.SATFINITE.E5M2.F32.PACK_AB_MERGE_C R64, R65, R64, RZ ;  /* 0x000000404140723e */ /* 0x000fe200048060ff */
[----:B------:R0:W-:Y:S01]  /*39a0*/  STSM.16.M88.4 [R28], R8 ;  /* 0x000000081c007844 */ /* 0x0001e20000000200 */
[----:B------:R-:W-:-:S02]  /*39b0*/  F2FP.SATFINITE.E5M2.F32.PACK_AB_MERGE_C R66, R67, R66, RZ ;  /* 0x000000424342723e */ /* 0x000fc400048060ff */
[----:B------:R-:W-:Y:S01]  /*39c0*/  F2FP.SATFINITE.E5M2.F32.PACK_AB_MERGE_C R69, R69, R68, RZ ;  /* 0x000000444545723e */ /* 0x000fe200048060ff */
[----:B------:R-:W-:Y:S01]  /*39d0*/  BAR.SYNC.DEFER_BLOCKING 0x0 ;  /* 0x0000000000007b1d */ /* 0x000fe20000010000 */
[----:B------:R-:W-:Y:S02]  /*39e0*/  F2FP.SATFINITE.E5M2.F32.PACK_AB_MERGE_C R71, R71, R70, RZ ;  /* 0x000000464747723e */ /* 0x000fe400048060ff */
[----:B------:R-:W-:Y:S02]  /*39f0*/  F2FP.SATFINITE.E5M2.F32.PACK_AB_MERGE_C R32, R33, R32, RZ ;  /* 0x000000202120723e */ /* 0x000fe400048060ff */
[----:B------:R-:W-:Y:S02]  /*3a00*/  F2FP.SATFINITE.E5M2.F32.PACK_AB_MERGE_C R34, R35, R34, RZ ;  /* 0x000000222322723e */ /* 0x000fe400048060ff */
[----:B------:R-:W-:Y:S02]  /*3a10*/  F2FP.SATFINITE.E5M2.F32.PACK_AB_MERGE_C R37, R37, R36, RZ ;  /* 0x000000242525723e */ /* 0x000fe400048060ff */
[----:B------:R-:W-:-:S02]  /*3a20*/  F2FP.SATFINITE.E5M2.F32.PACK_AB_MERGE_C R39, R39, R38, RZ ;  /* 0x000000262727723e */ /* 0x000fc400048060ff */
[----:B------:R-:W-:Y:S02]  /*3a30*/  LOP3.LUT R14, R146, 0x2, R21, 0xfe, !PT ;  /* 0x00000002920e7812 */ /* 0x000fe400078efe15 */
[----:B0-----:R-:W-:Y:S02]  /*3a40*/  PRMT R8, R64, 0x5410, R69 ;  /* 0x0000541040087816 */ /* 0x001fe40000000045 */
[----:B------:R-:W-:Y:S02]  /*3a50*/  PRMT R9, R66, 0x5410, R71 ;  /* 0x0000541042097816 */ /* 0x000fe40000000047 */
[----:B------:R-:W-:Y:S02]  /*3a60*/  PRMT R10, R32, 0x5410, R37 ;  /* 0x00005410200a7816 */ /* 0x000fe40000000025 */
[----:B------:R-:W-:Y:S02]  /*3a70*/  PRMT R11, R34, 0x5410, R39 ;  /* 0x00005410220b7816 */ /* 0x000fe40000000027 */
[----:B------:R-:W-:-:S02]  /*3a80*/  LOP3.LUT R3, R146, 0x3, R21, 0xfe, !PT ;  /* 0x0000000392037812 */ /* 0x000fc400078efe15 */
[C-C-:B------:R-:W-:Y:S01]  /*3a90*/  LOP3.LUT R2, R146.reuse, 0x4, R21.reuse, 0xfe, !PT ;  /* 0x0000000492027812 */ /* 0x140fe200078efe15 */
[----:B------:R-:W0:Y:S01]  /*3aa0*/  LDS.128 R4, [R0] ;  /* 0x0000000000047984 */ /* 0x000e220000000c00 */
[C-C-:B------:R-:W-:Y:S02]  /*3ab0*/  LOP3.LUT R145, R146.reuse, 0x5, R21.reuse, 0xfe, !PT ;  /* 0x0000000592917812 */ /* 0x140fe400078efe15 */
[C-C-:B------:R-:W-:Y:S01]  /*3ac0*/  LOP3.LUT R142, R146.reuse, 0x6, R21.reuse, 0xfe, !PT ;  /* 0x00000006928e7812 */ /* 0x140fe200078efe15 */
[----:B------:R-:W-:Y:S01]  /*3ad0*/  BAR.SYNC.DEFER_BLOCKING 0x0 ;  /* 0x0000000000007b1d */ /* 0x000fe20000010000 */
[C-C-:B------:R-:W-:Y:S02]  /*3ae0*/  LOP3.LUT R144, R146.reuse, 0x7, R21.reuse, 0xfe, !PT ;  /* 0x0000000792907812 */ /* 0x140fe400078efe15 */
[C-C-:B------:R-:W-:Y:S02]  /*3af0*/  LOP3.LUT R141, R146.reuse, 0x8, R21.reuse, 0xfe, !PT ;  /* 0x00000008928d7812 */ /* 0x140fe400078efe15 */
[----:B------:R-:W-:-:S02]  /*3b00*/  LOP3.LUT R139, R146, 0x9, R21, 0xfe, !PT ;  /* 0x00000009928b7812 */ /* 0x000fc400078efe15 */
[C-C-:B------:R-:W-:Y:S02]  /*3b10*/  LOP3.LUT R143, R146.reuse, 0xa, R21.reuse, 0xfe, !PT ;  /* 0x0000000a928f7812 */ /* 0x140fe400078efe15 */
[C-C-:B------:R-:W-:Y:S02]  /*3b20*/  LOP3.LUT R137, R146.reuse, 0xb, R21.reuse, 0xfe, !PT ;  /* 0x0000000b92897812 */ /* 0x140fe400078efe15 */
[C-C-:B------:R-:W-:Y:S02]  /*3b30*/  LOP3.LUT R135, R146.reuse, 0xc, R21.reuse, 0xfe, !PT ;  /* 0x0000000c92877812 */ /* 0x140fe400078efe15 */
[C-C-:B------:R-:W-:Y:S02]  /*3b40*/  LOP3.LUT R140, R146.reuse, 0xd, R21.reuse, 0xfe, !PT ;  /* 0x0000000d928c7812 */ /* 0x140fe400078efe15 */
[C-C-:B------:R-:W-:Y:S02]  /*3b50*/  LOP3.LUT R138, R146.reuse, 0xe, R21.reuse, 0xfe, !PT ;  /* 0x0000000e928a7812 */ /* 0x140fe400078efe15 */
[----:B------:R-:W-:-:S02]  /*3b60*/  LOP3.LUT R132, R146, 0xf, R21, 0xfe, !PT ;  /* 0x0000000f92847812 */ /* 0x000fc400078efe15 */
[C-C-:B------:R-:W-:Y:S02]  /*3b70*/  LOP3.LUT R136, R146.reuse, 0x10, R21.reuse, 0xfe, !PT ;  /* 0x0000001092887812 */ /* 0x140fe400078efe15 */
[C-C-:B------:R-:W-:Y:S02]  /*3b80*/  LOP3.LUT R134, R146.reuse, 0x11, R21.reuse, 0xfe, !PT ;  /* 0x0000001192867812 */ /* 0x140fe400078efe15 */
[C-C-:B------:R-:W-:Y:S01]  /*3b90*/  LOP3.LUT R129, R146.reuse, 0x12, R21.reuse, 0xfe, !PT ;  /* 0x0000001292817812 */ /* 0x140fe200078efe15 */
[----:B------:R-:W-:Y:S01]  /*3ba0*/  STSM.16.M88.4 [R28], R8 ;  /* 0x000000081c007844 */ /* 0x000fe20000000200 */
[C-C-:B------:R-:W-:Y:S02]  /*3bb0*/  LOP3.LUT R133, R146.reuse, 0x13, R21.reuse, 0xfe, !PT ;  /* 0x0000001392857812 */ /* 0x140fe400078efe15 */
[C-C-:B------:R-:W-:Y:S01]  /*3bc0*/  LOP3.LUT R131, R146.reuse, 0x14, R21.reuse, 0xfe, !PT ;  /* 0x0000001492837812 */ /* 0x140fe200078efe15 */
[----:B------:R-:W-:Y:S01]  /*3bd0*/  BAR.SYNC.DEFER_BLOCKING 0x0 ;  /* 0x0000000000007b1d */ /* 0x000fe20000010000 */
        /* <DEDUP_REMOVED lines=9> */
[C-C-:B------:R-:W-:Y:S02]  /*3c70*/  LOP3.LUT R117, R146.reuse, 0x1e, R21.reuse, 0xfe, !PT ;  /* 0x0000001e92757812 */ /* 0x140fe400078efe15 */
[C-C-:B------:R-:W-:Y:S02]  /*3c80*/  LOP3.LUT R121, R146.reuse, 0x1f, R21.reuse, 0xfe, !PT ;  /* 0x0000001f92797812 */ /* 0x140fe400078efe15 */
[C-C-:B------:R-:W-:Y:S01]  /*3c90*/  LOP3.LUT R119, R146.reuse, 0x20, R21.reuse, 0xfe, !PT ;  /* 0x0000002092777812 */ /* 0x140fe200078efe15 */
[----:B------:R-:W1:Y:S01]  /*3ca0*/  LDS.128 R8, [R0] ;  /* 0x0000000000087984 */ /* 0x000e620000000c00 */
        /* <DEDUP_REMOVED lines=31> */
[----:B------:R-:W-:Y:S02]  /*3ea0*/  F2FP.SATFINITE.E5M2.F32.PACK_AB_MERGE_C R20, R73, R72, RZ ;  /* 0x000000484914723e */ /* 0x000fe400048060ff */
[----:B------:R-:W-:Y:S02]  /*3eb0*/  F2FP.SATFINITE.E5M2.F32.PACK_AB_MERGE_C R21, R75, R74, RZ ;  /* 0x0000004a4b15723e */ /* 0x000fe400048060ff */
[----:B------:R-:W-:Y:S02]  /*3ec0*/  F2FP.SATFINITE.E5M2.F32.PACK_AB_MERGE_C R77, R77, R76, RZ ;  /* 0x0000004c4d4d723e */ /* 0x000fe400048060ff */
[----:B------:R-:W-:Y:S02]  /*3ed0*/  F2FP.SATFINITE.E5M2.F32.PACK_AB_MERGE_C R78, R79, R78, RZ ;  /* 0x0000004e4f4e723e */ /* 0x000fe400048060ff */
[----:B------:R-:W-:Y:S02]  /*3ee0*/  F2FP.SATFINITE.E5M2.F32.PACK_AB_MERGE_C R22, R41, R40, RZ ;  /* 0x000000282916723e */ /* 0x000fe400048060ff */
[----:B------:R-:W-:-:S02]  /*3ef0*/  F2FP.SATFINITE.E5M2.F32.PACK_AB_MERGE_C R23, R43, R42, RZ ;  /* 0x0000002a2b17723e */ /* 0x000fc400048060ff */
[----:B------:R-:W-:Y:S02]  /*3f00*/  F2FP.SATFINITE.E5M2.F32.PACK_AB_MERGE_C R45, R45, R44, RZ ;  /* 0x0000002c2d2d723e */ /* 0x000fe400048060ff */
[----:B------:R-:W-:Y:S02]  /*3f10*/  F2FP.SATFINITE.E5M2.F32.PACK_AB_MERGE_C R46, R47, R46, RZ ;  /* 0x0000002e2f2e723e */ /* 0x000fe400048060ff */
[----:B------:R-:W-:Y:S02]  /*3f20*/  PRMT R20, R20, 0x5410, R77 ;  /* 0x0000541014147816 */ /* 0x000fe4000000004d */
[----:B------:R-:W-:Y:S02]  /*3f30*/  PRMT R21, R21, 0x5410, R78 ;  /* 0x0000541015157816 */ /* 0x000fe4000000004e */
[----:B------:R-:W-:Y:S02]  /*3f40*/  PRMT R22, R22, 0x5410, R45 ;  /* 0x0000541016167816 */ /* 0x000fe4000000002d */
[----:B------:R-:W-:Y:S01]  /*3f50*/  PRMT R23, R23, 0x5410, R46 ;  /* 0x0000541017177816 */ /* 0x000fe2000000002e */
[----:B------:R-:W-:Y:S01]  /*3f60*/  BAR.SYNC.DEFER_BLOCKING 0x0 ;  /* 0x0000000000007b1d */ /* 0x000fe20000010000 */
[----:B------:R-:W-:-:S02]  /*3f70*/  ISETP.GE.AND P0, PT, R13, UR6, PT ;  /* 0x000000060d007c0c */ /* 0x000fc4000bf06270 */
[----:B------:R-:W-:Y:S02]  /*3f80*/  F2FP.SATFINITE.E5M2.F32.PACK_AB_MERGE_C R12, R81, R80, RZ ;  /* 0x00000050510c723e */ /* 0x000fe400048060ff */
[----:B------:R-:W-:Y:S01]  /*3f90*/  ISETP.LT.AND P5, PT, R3, UR7, !P0 ;  /* 0x0000000703007c0c */ /* 0x000fe2000c7a1270 */
[----:B------:R-:W-:Y:S01]  /*3fa0*/  IMAD R3, R13, UR4, RZ ;  /* 0x000000040d037c24 */ /* 0x000fe2000f8e02ff */
[----:B------:R-:W-:Y:S01]  /*3fb0*/  ULDC UR6, c[0x0][0x248] ;  /* 0x0000920000067ab9 */ /* 0x000fe20000000800 */
[----:B------:R-:W-:Y:S01]  /*3fc0*/  ULDC.64 UR4, c[0x0][0x220] ;  /* 0x0000880000047ab9 */ /* 0x000fe20000000a00 */
[----:B------:R-:W-:Y:S02]  /*3fd0*/  ISETP.LT.AND P4, PT, R2, UR7, !P0 ;  /* 0x0000000702007c0c */ /* 0x000fe4000c781270 */
[C---:B------:R-:W-:Y:S01]  /*3fe0*/  ISETP.LT.AND P3, PT, R17.reuse, UR7, !P0 ;  /* 0x0000000711007c0c */ /* 0x040fe2000c761270 */
[----:B------:R-:W-:Y:S01]  /*3ff0*/  IMAD R17, R17, UR6, RZ ;  /* 0x0000000611117c24 */ /* 0x000fe2000f8e02ff */
[----:B------:R-:W-:-:S02]  /*4000*/  IADD3 R2, P6, R3, UR4, RZ ;  /* 0x0000000403027c10 */ /* 0x000fc4000ffde0ff */
[----:B------:R-:W-:Y:S01]  /*4010*/  F2FP.SATFINITE.E5M2.F32.PACK_AB_MERGE_C R82, R83, R82, RZ ;  /* 0x000000525352723e */ /* 0x000fe200048060ff */
[----:B------:R-:W-:Y:S01]  /*4020*/  VIADD R27, R17, UR6 ;  /* 0x00000006111b7c36 */ /* 0x000fe20008000000 */
[----:B------:R-:W-:Y:S02]  /*4030*/  LEA.HI.X.SX32 R3, R3, UR5, 0x1, P6 ;  /* 0x0000000503037c11 */ /* 0x000fe4000b0f0eff */
[----:B------:R-:W-:Y:S02]  /*4040*/  IADD3 R24, P6, R17, R2, RZ ;  /* 0x0000000211187210 */ /* 0x000fe40007fde0ff */
[----:B------:R-:W-:Y:S02]  /*4050*/  F2FP.SATFINITE.E5M2.F32.PACK_AB_MERGE_C R85, R85, R84, RZ ;  /* 0x000000545555723e */ /* 0x000fe400048060ff */
[----:B------:R-:W-:Y:S01]  /*4060*/  LEA.HI.X.SX32 R25, R17, R3, 0x1, P6 ;  /* 0x0000000311197211 */ /* 0x000fe200030f0eff */
[----:B------:R2:W-:Y:S01]  /*4070*/  STSM.16.M88.4 [R28], R20 ;  /* 0x000000141c007844 */ /* 0x0005e20000000200 */
[----:B------:R-:W-:-:S02]  /*4080*/  F2FP.SATFINITE.E5M2.F32.PACK_AB_MERGE_C R87, R87, R86, RZ ;  /* 0x000000565757723e */ /* 0x000fc400048060ff */
[----:B------:R-:W-:Y:S01]  /*4090*/  F2FP.SATFINITE.E5M2.F32.PACK_AB_MERGE_C R48, R49, R48, RZ ;  /* 0x000000303130723e */ /* 0x000fe200048060ff */
[----:B------:R-:W-:Y:S01]  /*40a0*/  BAR.SYNC.DEFER_BLOCKING 0x0 ;  /* 0x0000000000007b1d */ /* 0x000fe20000010000 */
[----:B------:R-:W-:Y:S02]  /*40b0*/  F2FP.SATFINITE.E5M2.F32.PACK_AB_MERGE_C R50, R51, R50, RZ ;  /* 0x000000323332723e */ /* 0x000fe400048060ff */
[----:B------:R-:W-:Y:S02]  /*40c0*/  F2FP.SATFINITE.E5M2.F32.PACK_AB_MERGE_C R53, R53, R52, RZ ;  /* 0x000000343535723e */ /* 0x000fe400048060ff */
[----:B------:R-:W-:Y:S02]  /*40d0*/  F2FP.SATFINITE.E5M2.F32.PACK_AB_MERGE_C R55, R55, R54, RZ ;  /* 0x000000363737723e */ /* 0x000fe400048060ff */
[----:B------:R-:W-:Y:S02]  /*40e0*/  ISETP.LT.AND P1, PT, R15, UR7, !P0 ;  /* 0x000000070f007c0c */ /* 0x000fe4000c721270 */
[----:B------:R-:W-:-:S02]  /*40f0*/  ISETP.LT.AND P2, PT, R14, UR7, !P0 ;  /* 0x000000070e007c0c */ /* 0x000fc4000c741270 */
[----:B------:R-:W-:Y:S01]  /*4100*/  PRMT R12, R12, 0x5410, R85 ;  /* 0x000054100c0c7816 */ /* 0x000fe20000000055 */
[----:B--2---:R-:W-:Y:S01]  /*4110*/  VIADD R21, R27, UR6 ;  /* 0x000000061b157c36 */ /* 0x004fe20008000000 */
[----:B------:R-:W-:Y:S02]  /*4120*/  PRMT R13, R82, 0x5410, R87 ;  /* 0x00005410520d7816 */ /* 0x000fe40000000057 */
[----:B------:R-:W-:Y:S01]  /*4130*/  PRMT R14, R48, 0x5410, R53 ;  /* 0x00005410300e7816 */ /* 0x000fe20000000035 */
[----:B------:R-:W-:Y:S01]  /*4140*/  VIADD R22, R21, UR6 ;  /* 0x0000000615167c36 */ /* 0x000fe20008000000 */
[----:B------:R-:W-:Y:S02]  /*4150*/  PRMT R15, R50, 0x5410, R55 ;  /* 0x00005410320f7816 */ /* 0x000fe40000000037 */
[----:B------:R-:W-:Y:S02]  /*4160*/  IADD3 R26, P6, R27, R2, RZ ;  /* 0x000000021b1a7210 */ /* 0x000fe40007fde0ff */
[----:B0-----:R-:W-:-:S02]  /*4170*/  PRMT R29, R4, 0x7770, RZ ;  /* 0x00007770041d7816 */ /* 0x001fc400000000ff */
[-C--:B------:R-:W-:Y:S01]  /*4180*/  LEA.HI.X.SX32 R27, R27, R3.reuse, 0x1, P6 ;  /* 0x000000031b1b7211 */ /* 0x080fe200030f0eff */
[----:B------:R-:W0:Y:S01]  /*4190*/  LDS.128 R16, [R0] ;  /* 0x0000000000107984 */ /* 0x000e220000000c00 */
[----:B------:R-:W-:Y:S01]  /*41a0*/  BAR.SYNC.DEFER_BLOCKING 0x0 ;  /* 0x0000000000007b1d */ /* 0x000fe20000010000 */
[CC--:B------:R-:W-:Y:S02]  /*41b0*/  IADD3 R20, P6, R21.reuse, R2.reuse, RZ ;  /* 0x0000000215147210 */ /* 0x0c0fe40007fde0ff */
[----:B------:R-:W-:Y:S02]  /*41c0*/  PRMT R23, R4, 0x7771, RZ ;  /* 0x0000777104177816 */ /* 0x000fe400000000ff */
[----:B------:R-:W-:Y:S02]  /*41d0*/  LEA.HI.X.SX32 R21, R21, R3, 0x1, P6 ;  /* 0x0000000315157211 */ /* 0x000fe400030f0eff */
[----:B------:R-:W-:Y:S01]  /*41e0*/  PRMT R31, R5, 0x7770, RZ ;  /* 0x00007770051f7816 */ /* 0x000fe200000000ff */
[----:B------:R2:W-:Y:S01]  /*41f0*/  STSM.16.M88.4 [R28], R12 ;  /* 0x0000000c1c007844 */ /* 0x0005e20000000200 */
[----:B------:R-:W-:Y:S01]  /*4200*/  BAR.SYNC.DEFER_BLOCKING 0x0 ;  /* 0x0000000000007b1d */ /* 0x000fe20000010000 */
[C---:B--2---:R-:W-:Y:S01]  /*4210*/  VIADD R15, R22.reuse, UR6 ;  /* 0x00000006160f7c36 */ /* 0x044fe20008000000 */
[----:B------:R-:W-:-:S04]  /*4220*/  IADD3 R12, P6, R22, R2, RZ ;  /* 0x00000002160c7210 */ /* 0x000fc80007fde0ff */
[----:B------:R-:W-:Y:S02]  /*4230*/  LEA.HI.X.SX32 R13, R22, R3, 0x1, P6 ;  /* 0x00000003160d7211 */ /* 0x000fe400030f0eff */
[----:B------:R-:W-:Y:S01]  /*4240*/  IADD3 R14, P6, R15, R2, RZ ;  /* 0x000000020f0e7210 */ /* 0x000fe20007fde0ff */
[----:B------:R2:W-:Y:S01]  /*4250*/  @P3 STG.E.U8 desc[UR16][R24.64], R29 ;  /* 0x0000001d18003986 */ /* 0x0005e2000c101110 */
[----:B------:R-:W-:-:S03]  /*4260*/  ISETP.LT.AND P3, PT, R145, UR7, !P0 ;  /* 0x0000000791007c0c */ /* 0x000fc6000c761270 */
[----:B------:R3:W-:Y:S01]  /*4270*/  @P1 STG.E.U8 desc[UR16][R26.64], R23 ;  /* 0x000000171a001986 */ /* 0x0007e2000c101110 */
[----:B------:R-:W-:-:S03]  /*4280*/  ISETP.LT.AND P1, PT, R142, UR7, !P0 ;  /* 0x000000078e007c0c */ /* 0x000fc6000c721270 */
[----:B------:R4:W-:Y:S01]  /*4290*/  @P2 STG.E.U8 desc[UR16][R20.64], R31 ;  /* 0x0000001f14002986 */ /* 0x0009e2000c101110 */
[----:B------:R-:W-:Y:S02]  /*42a0*/  ISETP.LT.AND P2, PT, R144, UR7, !P0 ;  /* 0x0000000790007c0c */ /* 0x000fe4000c741270 */
[----:B--2---:R-:W-:Y:S02]  /*42b0*/  PRMT R29, R5, 0x7771, RZ ;  /* 0x00007771051d7816 */ /* 0x004fe400000000ff */
[C---:B------:R-:W-:Y:S01]  /*42c0*/  PRMT R25, R6.reuse, 0x7771, RZ ;  /* 0x0000777106197816 */ /* 0x040fe200000000ff */
[C---:B---3--:R-:W-:Y:S01]  /*42d0*/  VIADD R23, R15.reuse, UR6 ;  /* 0x000000060f177c36 */ /* 0x048fe20008000000 */
[----:B------:R-:W-:Y:S01]  /*42e0*/  LEA.HI.X.SX32 R15, R15, R3, 0x1, P6 ;  /* 0x000000030f0f7211 */ /* 0x000fe200030f0eff */
[----:B------:R2:W-:Y:S01]  /*42f0*/  @P5 STG.E.U8 desc[UR16][R12.64], R29 ;  /* 0x0000001d0c005986 */ /* 0x0005e2000c101110 */
[----:B------:R-:W-:Y:S01]  /*4300*/  PRMT R27, R6, 0x7770, RZ ;  /* 0x00007770061b7816 */ /* 0x000fe200000000ff */
[C---:B----4-:R-:W-:Y:S01]  /*4310*/  VIADD R21, R23.reuse, UR6 ;  /* 0x0000000617157c36 */ /* 0x050fe20008000000 */
[----:B------:R-:W-:-:S02]  /*4320*/  IADD3 R22, P6, R23, R2, RZ ;  /* 0x0000000217167210 */ /* 0x000fc40007fde0ff */
[----:B------:R-:W-:Y:S01]  /*4330*/  ISETP.LT.AND P5, PT, R141, UR7, !P0 ;  /* 0x000000078d007c0c */ /* 0x000fe2000c7a1270 */
[----:B------:R-:W-:Y:S01]  /*4340*/  VIADD R24, R21, UR6 ;  /* 0x0000000615187c36 */ /* 0x000fe20008000000 */
[-C--:B------:R-:W-:Y:S01]  /*4350*/  LEA.HI.X.SX32 R23, R23, R3.reuse, 0x1, P6 ;  /* 0x0000000317177211 */ /* 0x080fe200030f0eff */
[----:B------:R3:W-:Y:S01]  /*4360*/  @P4 STG.E.U8 desc[UR16][R14.64], R27 ;  /* 0x0000001b0e004986 */ /* 0x0007e2000c101110 */
[-C--:B------:R-:W-:Y:S02]  /*4370*/  IADD3 R20, P6, R21, R2.reuse, RZ ;  /* 0x0000000215147210 */ /* 0x080fe40007fde0ff */
[----:B------:R-:W-:Y:S01]  /*4380*/  ISETP.LT.AND P4, PT, R139, UR7, !P0 ;  /* 0x000000078b007c0c */ /* 0x000fe2000c781270 */
[----:B------:R4:W-:Y:S01]  /*4390*/  @P3 STG.E.U8 desc[UR16][R22.64], R25 ;  /* 0x0000001916003986 */ /* 0x0009e2000c101110 */
[----:B------:R-:W-:Y:S02]  /*43a0*/  LEA.HI.X.SX32 R21, R21, R3, 0x1, P6 ;  /* 0x0000000315157211 */ /* 0x000fe400030f0eff */
[----:B--2---:R-:W-:-:S02]  /*43b0*/  IADD3 R12, P6, R24, R2, RZ ;  /* 0x00000002180c7210 */ /* 0x004fc40007fde0ff */
[C---:B------:R-:W-:Y:S02]  /*43c0*/  PRMT R29, R7.reuse, 0x7770, RZ ;  /* 0x00007770071d7816 */ /* 0x040fe400000000ff */
[CC--:B------:R-:W-:Y:S01]  /*43d0*/  LEA.HI.X.SX32 R13, R24.reuse, R3.reuse, 0x1, P6 ;  /* 0x00000003180d7211 */ /* 0x0c0fe200030f0eff */
[----:B---3--:R-:W-:Y:S01]  /*43e0*/  VIADD R15, R24, UR6 ;  /* 0x00000006180f7c36 */ /* 0x008fe20008000000 */
[----:B------:R-:W-:Y:S01]  /*43f0*/  PRMT R27, R7, 0x7771, RZ ;  /* 0x00007771071b7816 */ /* 0x000fe200000000ff */
[----:B------:R2:W-:Y:S01]  /*4400*/  @P1 STG.E.U8 desc[UR16][R20.64], R29 ;  /* 0x0000001d14001986 */ /* 0x0005e2000c101110 */
[----:B------:R-:W-:Y:S01]  /*4410*/  ISETP.LT.AND P3, PT, R143, UR7, !P0 ;  /* 0x000000078f007c0c */ /* 0x000fe2000c761270 */
[C---:B----4-:R-:W-:Y:S01]  /*4420*/  VIADD R23, R15.reuse, UR6 ;  /* 0x000000060f177c36 */ /* 0x050fe20008000000 */
[----:B------:R-:W-:Y:S01]  /*4430*/  IADD3 R14, P6, R15, R2, RZ ;  /* 0x000000020f0e7210 */ /* 0x000fe20007fde0ff */
[----:B------:R3:W-:Y:S01]  /*4440*/  @P2 STG.E.U8 desc[UR16][R12.64], R27 ;  /* 0x0000001b0c002986 */ /* 0x0007e2000c101110 */
[----:B------:R-:W-:Y:S01]  /*4450*/  PRMT R25, R4, 0x7772, RZ ;  /* 0x0000777204197816 */ /* 0x000fe200000000ff */
[----:B------:R-:W-:Y:S01]  /*4460*/  VIADD R24, R23, UR6 ;  /* 0x0000000617187c36 */ /* 0x000fe20008000000 */
[----:B------:R-:W-:-:S02]  /*4470*/  LEA.HI.X.SX32 R15, R15, R3, 0x1, P6 ;  /* 0x000000030f0f7211 */ /* 0x000fc400030f0eff */
[-C--:B------:R-:W-:Y:S02]  /*4480*/  IADD3 R22, P6, R23, R2.reuse, RZ ;  /* 0x0000000217167210 */ /* 0x080fe40007fde0ff */
[----:B------:R-:W-:Y:S01]  /*4490*/  ISETP.LT.AND P1, PT, R137, UR7, !P0 ;  /* 0x0000000789007c0c */ /* 0x000fe2000c721270 */
[----:B------:R4:W-:Y:S01]  /*44a0*/  @P5 STG.E.U8 desc[UR16][R14.64], R25 ;  /* 0x000000190e005986 */ /* 0x0009e2000c101110 */
[-C--:B------:R-:W-:Y:S02]  /*44b0*/  LEA.HI.X.SX32 R23, R23, R3.reuse, 0x1, P6 ;  /* 0x0000000317177211 */ /* 0x080fe400030f0eff */
[----:B--2---:R-:W-:Y:S01]  /*44c0*/  PRMT R29, R4, 0x7773, RZ ;  /* 0x00007773041d7816 */ /* 0x004fe200000000ff */
[C---:B------:R-:W-:Y:S01]  /*44d0*/  VIADD R4, R24.reuse, UR6 ;  /* 0x0000000618047c36 */ /* 0x040fe20008000000 */
[C---:B------:R-:W-:Y:S02]  /*44e0*/  IADD3 R20, P6, R24.reuse, R2, RZ ;  /* 0x0000000218147210 */ /* 0x040fe40007fde0ff */
[----:B---3--:R-:W-:Y:S01]  /*44f0*/  PRMT R27, R5, 0x7772, RZ ;  /* 0x00007772051b7816 */ /* 0x008fe200000000ff */
[----:B------:R2:W-:Y:S01]  /*4500*/  @P4 STG.E.U8 desc[UR16][R22.64], R29 ;  /* 0x0000001d16004986 */ /* 0x0005e2000c101110 */
[----:B------:R-:W-:-:S02]  /*4510*/  LEA.HI.X.SX32 R21, R24, R3, 0x1, P6 ;  /* 0x0000000318157211 */ /* 0x000fc400030f0eff */
[CC--:B------:R-:W-:Y:S01]  /*4520*/  IADD3 R12, P6, R4.reuse, R2.reuse, RZ ;  /* 0x00000002040c7210 */ /* 0x0c0fe20007fde0ff */
[C---:B----4-:R-:W-:Y:S01]  /*4530*/  VIADD R14, R4.reuse, UR6 ;  /* 0x00000006040e7c36 */ /* 0x050fe20008000000 */
[----:B------:R-:W-:Y:S01]  /*4540*/  PRMT R25, R5, 0x7773, RZ ;  /* 0x0000777305197816 */ /* 0x000fe200000000ff */
[----:B------:R3:W-:Y:S01]  /*4550*/  @P3 STG.E.U8 desc[UR16][R20.64], R27 ;  /* 0x0000001b14003986 */ /* 0x0007e2000c101110 */
[-C--:B------:R-:W-:Y:S01]  /*4560*/  LEA.HI.X.SX32 R13, R4, R3.reuse, 0x1, P6 ;  /* 0x00000003040d7211 */ /* 0x080fe200030f0eff */
[C---:B------:R-:W-:Y:S01]  /*4570*/  VIADD R15, R14.reuse, UR6 ;  /* 0x000000060e0f7c36 */ /* 0x040fe20008000000 */
[C---:B------:R-:W-:Y:S02]  /*4580*/  IADD3 R4, P6, R14.reuse, R2, RZ ;  /* 0x000000020e047210 */ /* 0x040fe40007fde0ff */
[----:B------:R-:W-:Y:S01]  /*4590*/  ISETP.LT.AND P2, PT, R135, UR7, !P0 ;  /* 0x0000000787007c0c */ /* 0x000fe2000c741270 */
[----:B------:R4:W-:Y:S01]  /*45a0*/  @P1 STG.E.U8 desc[UR16][R12.64], R25 ;  /* 0x000000190c001986 */ /* 0x0009e2000c101110 */
[----:B------:R-:W-:-:S02]  /*45b0*/  LEA.HI.X.SX32 R5, R14, R3, 0x1, P6 ;  /* 0x000000030e057211 */ /* 0x000fc400030f0eff */
[----:B--2---:R-:W-:Y:S02]  /*45c0*/  PRMT R23, R6, 0x7773, RZ ;  /* 0x0000777306177816 */ /* 0x004fe400000000ff */
[----:B------:R-:W-:Y:S02]  /*45d0*/  ISETP.LT.AND P5, PT, R140, UR7, !P0 ;  /* 0x000000078c007c0c */ /* 0x000fe4000c7a1270 */
[----:B---3--:R-:W-:Y:S01]  /*45e0*/  PRMT R27, R6, 0x7772, RZ ;  /* 0x00007772061b7816 */ /* 0x008fe200000000ff */
[C---:B------:R-:W-:Y:S01]  /*45f0*/  VIADD R6, R15.reuse, UR6 ;  /* 0x000000060f067c36 */ /* 0x040fe20008000000 */
[CC--:B------:R-:W-:Y:S02]  /*4600*/  IADD3 R14, P6, R15.reuse, R2.reuse, RZ ;  /* 0x000000020f0e7210 */ /* 0x0c0fe40007fde0ff */
[----:B------:R-:W-:Y:S01]  /*4610*/  ISETP.LT.AND P4, PT, R138, UR7, !P0 ;  /* 0x000000078a007c0c */ /* 0x000fe2000c781270 */
[C---:B----4-:R-:W-:Y:S01]  /*4620*/  VIADD R13, R6.reuse, UR6 ;  /* 0x00000006060d7c36 */ /* 0x050fe20008000000 */
[----:B------:R-:W-:Y:S01]  /*4630*/  LEA.HI.X.SX32 R15, R15, R3, 0x1, P6 ;  /* 0x000000030f0f7211 */ /* 0x000fe200030f0eff */
[----:B------:R2:W-:Y:S01]  /*4640*/  @P2 STG.E.U8 desc[UR16][R4.64], R27 ;  /* 0x0000001b04002986 */ /* 0x0005e2000c101110 */
[----:B------:R-:W-:-:S02]  /*4650*/  IADD3 R20, P6, R6, R2, RZ ;  /* 0x0000000206147210 */ /* 0x000fc40007fde0ff */
[----:B------:R-:W-:Y:S01]  /*4660*/  PRMT R25, R7, 0x7772, RZ ;  /* 0x0000777207197816 */ /* 0x000fe200000000ff */
[----:B------:R3:W-:Y:S01]  /*4670*/  @P5 STG.E.U8 desc[UR16][R14.64], R23 ;  /* 0x000000170e005986 */ /* 0x0007e2000c101110 */
[-C--:B------:R-:W-:Y:S01]  /*4680*/  LEA.HI.X.SX32 R21, R6, R3.reuse, 0x1, P6 ;  /* 0x0000000306157211 */ /* 0x080fe200030f0eff */
[C---:B------:R-:W-:Y:S01]  /*4690*/  VIADD R6, R13.reuse, UR6 ;  /* 0x000000060d067c36 */ /* 0x040fe20008000000 */
[CC--:B------:R-:W-:Y:S02]  /*46a0*/  IADD3 R12, P6, R13.reuse, R2.reuse, RZ ;  /* 0x000000020d0c7210 */ /* 0x0c0fe40007fde0ff */
[----:B------:R-:W-:Y:S01]  /*46b0*/  ISETP.LT.AND P3, PT, R132, UR7, !P0 ;  /* 0x0000000784007c0c */ /* 0x000fe2000c761270 */
[----:B------:R4:W-:Y:S01]  /*46c0*/  @P4 STG.E.U8 desc[UR16][R20.64], R25 ;  /* 0x0000001914004986 */ /* 0x0009e2000c101110 */
[----:B------:R-:W-:Y:S02]  /*46d0*/  LEA.HI.X.SX32 R13, R13, R3, 0x1, P6 ;  /* 0x000000030d0d7211 */ /* 0x000fe400030f0eff */
[----:B--2---:R-:W-:-:S02]  /*46e0*/  IADD3 R4, P6, R6, R2, RZ ;  /* 0x0000000206047210 */ /* 0x004fc40007fde0ff */
[----:B------:R-:W-:Y:S02]  /*46f0*/  ISETP.LT.AND P1, PT, R136, UR7, !P0 ;  /* 0x0000000788007c0c */ /* 0x000fe4000c721270 */
[----:B---3--:R-:W-:Y:S01]  /*4700*/  PRMT R23, R7, 0x7773, RZ ;  /* 0x0000777307177816 */ /* 0x008fe200000000ff */
[C---:B------:R-:W-:Y:S01]  /*4710*/  VIADD R7, R6.reuse, UR6 ;  /* 0x0000000606077c36 */ /* 0x040fe20008000000 */
[-C--:B------:R-:W-:Y:S02]  /*4720*/  LEA.HI.X.SX32 R5, R6, R3.reuse, 0x1, P6 ;  /* 0x0000000306057211 */ /* 0x080fe400030f0eff */
[----:B------:R-:W-:Y:S01]  /*4730*/  ISETP.LT.AND P2, PT, R134, UR7, !P0 ;  /* 0x0000000786007c0c */ /* 0x000fe2000c741270 */
[C---:B------:R-:W-:Y:S01]  /*4740*/  VIADD R15, R7.reuse, UR6 ;  /* 0x00000006070f7c36 */ /* 0x040fe20008000000 */
[----:B------:R-:W-:Y:S01]  /*4750*/  IADD3 R6, P6, R7, R2, RZ ;  /* 0x0000000207067210 */ /* 0x000fe20007fde0ff */
[----:B------:R2:W-:Y:S01]  /*4760*/  @P3 STG.E.U8 desc[UR16][R12.64], R23 ;  /* 0x000000170c003986 */ /* 0x0005e2000c101110 */
[----:B-1----:R-:W-:Y:S01]  /*4770*/  PRMT R27, R8, 0x7770, RZ ;  /* 0x00007770081b7816 */ /* 0x002fe200000000ff */
[----:B----4-:R-:W-:Y:S01]  /*4780*/  VIADD R20, R15, UR6 ;  /* 0x000000060f147c36 */ /* 0x010fe20008000000 */
[----:B------:R-:W-:-:S02]  /*4790*/  LEA.HI.X.SX32 R7, R7, R3, 0x1, P6 ;  /* 0x0000000307077211 */ /* 0x000fc400030f0eff */
[CC--:B------:R-:W-:Y:S01]  /*47a0*/  IADD3 R14, P6, R15.reuse, R2.reuse, RZ ;  /* 0x000000020f0e7210 */ /* 0x0c0fe20007fde0ff */
[----:B------:R1:W-:Y:S01]  /*47b0*/  @P1 STG.E.U8 desc[UR16][R4.64], R27 ;  /* 0x0000001b04001986 */ /* 0x0003e2000c101110 */
[----:B------:R-:W-:Y:S02]  /*47c0*/  PRMT R21, R8, 0x7771, RZ ;  /* 0x0000777108157816 */ /* 0x000fe400000000ff */
[----:B------:R-:W-:Y:S02]  /*47d0*/  LEA.HI.X.SX32 R15, R15, R3, 0x1, P6 ;  /* 0x000000030f0f7211 */ /* 0x000fe400030f0eff */
[----:B------:R-:W-:Y:S01]  /*47e0*/  ISETP.LT.AND P5, PT, R129, UR7, !P0 ;  /* 0x0000000781007c0c */ /* 0x000fe2000c7a1270 */
[----:B------:R3:W-:Y:S01]  /*47f0*/  @P2 STG.E.U8 desc[UR16][R6.64], R21 ;  /* 0x0000001506002986 */ /* 0x0007e2000c101110 */
[----:B--2---:R-:W-:Y:S02]  /*4800*/  IADD3 R12, P6, R20, R2, RZ ;  /* 0x00000002140c7210 */ /* 0x004fe40007fde0ff */
[----:B------:R-:W-:-:S02]  /*4810*/  ISETP.LT.AND P4, PT, R133, UR7, !P0 ;  /* 0x0000000785007c0c */ /* 0x000fc4000c781270 */
[CC--:B------:R-:W-:Y:S01]  /*4820*/  LEA.HI.X.SX32 R13, R20.reuse, R3.reuse, 0x1, P6 ;  /* 0x00000003140d7211 */ /* 0x0c0fe200030f0eff */
[----:B-1----:R-:W-:Y:S01]  /*4830*/  VIADD R5, R20, UR6 ;  /* 0x0000000614057c36 */ /* 0x002fe20008000000 */
[----:B------:R-:W-:Y:S02]  /*4840*/  ISETP.LT.AND P3, PT, R131, UR7, !P0 ;  /* 0x0000000783007c0c */ /* 0x000fe4000c761270 */
[----:B------:R-:W-:Y:S02]  /*4850*/  PRMT R25, R9, 0x7770, RZ ;  /* 0x0000777009197816 */ /* 0x000fe400000000ff */
[CC--:B------:R-:W-:Y:S01]  /*4860*/  IADD3 R4, P6, R5.reuse, R2.reuse, RZ ;  /* 0x0000000205047210 */ /* 0x0c0fe20007fde0ff */
[----:B---3--:R-:W-:Y:S01]  /*4870*/  VIADD R7, R5, UR6 ;  /* 0x0000000605077c36 */ /* 0x008fe20008000000 */
[----:B------:R-:W-:Y:S01]  /*4880*/  PRMT R23, R9, 0x7771, RZ ;  /* 0x0000777109177816 */ /* 0x000fe200000000ff */
[----:B------:R1:W-:Y:S01]  /*4890*/  @P5 STG.E.U8 desc[UR16][R14.64], R25 ;  /* 0x000000190e005986 */ /* 0x0003e2000c101110 */
[----:B------:R-:W-:Y:S01]  /*48a0*/  LEA.HI.X.SX32 R5, R5, R3, 0x1, P6 ;  /* 0x0000000305057211 */ /* 0x000fe200030f0eff */
[C---:B------:R-:W-:Y:S01]  /*48b0*/  VIADD R20, R7.reuse, UR6 ;  /* 0x0000000607147c36 */ /* 0x040fe20008000000 */
[----:B------:R-:W-:Y:S01]  /*48c0*/  IADD3 R6, P6, R7, R2, RZ ;  /* 0x0000000207067210 */ /* 0x000fe20007fde0ff */
[----:B------:R2:W-:Y:S01]  /*48d0*/  @P4 STG.E.U8 desc[UR16][R12.64], R23 ;  /* 0x000000170c004986 */ /* 0x0005e2000c101110 */
[----:B------:R-:W-:-:S02]  /*48e0*/  ISETP.LT.AND P1, PT, R127, UR7, !P0 ;  /* 0x000000077f007c0c */ /* 0x000fc4000c721270 */
[----:B------:R-:W-:Y:S02]  /*48f0*/  PRMT R21, R10, 0x7770, RZ ;  /* 0x000077700a157816 */ /* 0x000fe400000000ff */
[-C--:B------:R-:W-:Y:S02]  /*4900*/  LEA.HI.X.SX32 R7, R7, R3.reuse, 0x1, P6 ;  /* 0x0000000307077211 */ /* 0x080fe400030f0eff */
[----:B------:R-:W-:Y:S01]  /*4910*/  ISETP.LT.AND P2, PT, R130, UR7, !P0 ;  /* 0x0000000782007c0c */ /* 0x000fe2000c741270 */
[----:B------:R3:W-:Y:S01]  /*4920*/  @P3 STG.E.U8 desc[UR16][R4.64], R21 ;  /* 0x0000001504003986 */ /* 0x0007e2000c101110 */
[----:B-1----:R-:W-:Y:S02]  /*4930*/  IADD3 R14, P6, R20, R2, RZ ;  /* 0x00000002140e7210 */ /* 0x002fe40007fde0ff */
[----:B------:R-:W-:Y:S01]  /*4940*/  ISETP.LT.AND P5, PT, R126, UR7, !P0 ;  /* 0x000000077e007c0c */ /* 0x000fe2000c7a1270 */
[C---:B--2---:R-:W-:Y:S01]  /*4950*/  VIADD R13, R20.reuse, UR6 ;  /* 0x00000006140d7c36 */ /* 0x044fe20008000000 */
[----:B------:R-:W-:-:S02]  /*4960*/  LEA.HI.X.SX32 R15, R20, R3, 0x1, P6 ;  /* 0x00000003140f7211 */ /* 0x000fc400030f0eff */
[----:B------:R-:W-:Y:S02]  /*4970*/  PRMT R25, R10, 0x7771, RZ ;  /* 0x000077710a197816 */ /* 0x000fe400000000ff */
[-C--:B------:R-:W-:Y:S02]  /*4980*/  IADD3 R12, P6, R13, R2.reuse, RZ ;  /* 0x000000020d0c7210 */ /* 0x080fe40007fde0ff */
[----:B------:R-:W-:Y:S01]  /*4990*/  PRMT R23, R11, 0x7770, RZ ;  /* 0x000077700b177816 */ /* 0x000fe200000000ff */
[C---:B---3--:R-:W-:Y:S01]  /*49a0*/  VIADD R5, R13.reuse, UR6 ;  /* 0x000000060d057c36 */ /* 0x048fe20008000000 */
[----:B------:R-:W-:Y:S01]  /*49b0*/  LEA.HI.X.SX32 R13, R13, R3, 0x1, P6 ;  /* 0x000000030d0d7211 */ /* 0x000fe200030f0eff */
[----:B------:R1:W-:Y:S01]  /*49c0*/  @P1 STG.E.U8 desc[UR16][R6.64], R25 ;  /* 0x0000001906001986 */ /* 0x0003e2000c101110 */
[----:B------:R-:W-:Y:S01]  /*49d0*/  PRMT R21, R11, 0x7771, RZ ;  /* 0x000077710b157816 */ /* 0x000fe200000000ff */
[C---:B------:R-:W-:Y:S01]  /*49e0*/  VIADD R20, R5.reuse, UR6 ;  /* 0x0000000605147c36 */ /* 0x040fe20008000000 */
[----:B------:R-:W-:Y:S01]  /*49f0*/  IADD3 R4, P6, R5, R2, RZ ;  /* 0x0000000205047210 */ /* 0x000fe20007fde0ff */
[----:B------:R2:W-:Y:S01]  /*4a00*/  @P2 STG.E.U8 desc[UR16][R14.64], R23 ;  /* 0x000000170e002986 */ /* 0x0005e2000c101110 */
[----:B------:R-:W-:-:S02]  /*4a10*/  ISETP.LT.AND P4, PT, R124, UR7, !P0 ;  /* 0x000000077c007c0c */ /* 0x000fc4000c781270 */
[-C--:B------:R-:W-:Y:S01]  /*4a20*/  LEA.HI.X.SX32 R5, R5, R3.reuse, 0x1, P6 ;  /* 0x0000000305057211 */ /* 0x080fe200030f0eff */
[----:B------:R3:W-:Y:S01]  /*4a30*/  @P5 STG.E.U8 desc[UR16][R12.64], R21 ;  /* 0x000000150c005986 */ /* 0x0007e2000c101110 */
[----:B------:R-:W-:Y:S02]  /*4a40*/  ISETP.LT.AND P3, PT, R128, UR7, !P0 ;  /* 0x0000000780007c0c */ /* 0x000fe4000c761270 */
[----:B------:R-:W-:Y:S02]  /*4a50*/  ISETP.LT.AND P1, PT, R122, UR7, !P0 ;  /* 0x000000077a007c0c */ /* 0x000fe4000c721270 */
[----:B-1----:R-:W-:Y:S02]  /*4a60*/  PRMT R25, R8, 0x7772, RZ ;  /* 0x0000777208197816 */ /* 0x002fe400000000ff */
[-C--:B------:R-:W-:Y:S02]  /*4a70*/  IADD3 R6, P6, R20, R2.reuse, RZ ;  /* 0x0000000214067210 */ /* 0x080fe40007fde0ff */
[----:B--2---:R-:W-:Y:S01]  /*4a80*/  PRMT R23, R8, 0x7773, RZ ;  /* 0x0000777308177816 */ /* 0x004fe200000000ff */
[C---:B------:R-:W-:Y:S01]  /*4a90*/  VIADD R8, R20.reuse, UR6 ;  /* 0x0000000614087c36 */ /* 0x040fe20008000000 */
[----:B------:R-:W-:Y:S01]  /*4aa0*/  LEA.HI.X.SX32 R7, R20, R3, 0x1, P6 ;  /* 0x0000000314077211 */ /* 0x000fe200030f0eff */
[----:B------:R1:W-:Y:S01]  /*4ab0*/  @P4 STG.E.U8 desc[UR16][R4.64], R25 ;  /* 0x0000001904004986 */ /* 0x0003e2000c101110 */
[----:B------:R-:W-:Y:S01]  /*4ac0*/  ISETP.LT.AND P2, PT, R120, UR7, !P0 ;  /* 0x0000000778007c0c */ /* 0x000fe2000c741270 */
[C---:B---3--:R-:W-:Y:S01]  /*4ad0*/  VIADD R13, R8.reuse, UR6 ;  /* 0x00000006080d7c36 */ /* 0x048fe20008000000 */
[----:B------:R-:W-:Y:S01]  /*4ae0*/  IADD3 R14, P6, R8, R2, RZ ;  /* 0x00000002080e7210 */ /* 0x000fe20007fde0ff */
[----:B------:R2:W-:Y:S01]  /*4af0*/  @P3 STG.E.U8 desc[UR16][R6.64], R23 ;  /* 0x0000001706003986 */ /* 0x0005e2000c101110 */
[----:B------:R-:W-:-:S02]  /*4b00*/  ISETP.LT.AND P5, PT, R125, UR7, !P0 ;  /* 0x000000077d007c0c */ /* 0x000fc4000c7a1270 */
[-C--:B------:R-:W-:Y:S01]  /*4b10*/  LEA.HI.X.SX32 R15, R8, R3.reuse, 0x1, P6 ;  /* 0x00000003080f7211 */ /* 0x080fe200030f0eff */
[C---:B------:R-:W-:Y:S01]  /*4b20*/  VIADD R8, R13.reuse, UR6 ;  /* 0x000000060d087c36 */ /* 0x040fe20008000000 */
[-C--:B------:R-:W-:Y:S02]  /*4b30*/  IADD3 R12, P6, R13, R2.reuse, RZ ;  /* 0x000000020d0c7210 */ /* 0x080fe40007fde0ff */
[----:B------:R-:W-:Y:S02]  /*4b40*/  PRMT R21, R9, 0x7772, RZ ;  /* 0x0000777209157816 */ /* 0x000fe400000000ff */
[-C--:B------:R-:W-:Y:S02]  /*4b50*/  LEA.HI.X.SX32 R13, R13, R3.reuse, 0x1, P6 ;  /* 0x000000030d0d7211 */ /* 0x080fe400030f0eff */
[CC--:B-1----:R-:W-:Y:S01]  /*4b60*/  IADD3 R4, P6, R8.reuse, R2.reuse, RZ ;  /* 0x0000000208047210 */ /* 0x0c2fe20007fde0ff */
[C---:B--2---:R-:W-:Y:S01]  /*4b70*/  VIADD R7, R8.reuse, UR6 ;  /* 0x0000000608077c36 */ /* 0x044fe20008000000 */
[----:B------:R-:W-:Y:S01]  /*4b80*/  PRMT R25, R9, 0x7773, RZ ;  /* 0x0000777309197816 */ /* 0x000fe200000000ff */
[----:B------:R1:W-:Y:S01]  /*4b90*/  @P1 STG.E.U8 desc[UR16][R14.64], R21 ;  /* 0x000000150e001986 */ /* 0x0003e2000c101110 */
[----:B------:R-:W-:Y:S01]  /*4ba0*/  LEA.HI.X.SX32 R5, R8, R3, 0x1, P6 ;  /* 0x0000000308057211 */ /* 0x000fe200030f0eff */
[C---:B------:R-:W-:Y:S01]  /*4bb0*/  VIADD R9, R7.reuse, UR6 ;  /* 0x0000000607097c36 */ /* 0x040fe20008000000 */
[----:B------:R-:W-:Y:S01]  /*4bc0*/  IADD3 R6, P6, R7, R2, RZ ;  /* 0x0000000207067210 */ /* 0x000fe20007fde0ff */
[----:B------:R-:W-:Y:S01]  /*4bd0*/  @P2 STG.E.U8 desc[UR16][R12.64], R25 ;  /* 0x000000190c002986 */ /* 0x000fe2000c101110 */
[----:B------:R-:W-:-:S02]  /*4be0*/  ISETP.LT.AND P4, PT, R123, UR7, !P0 ;  /* 0x000000077b007c0c */ /* 0x000fc4000c781270 */
[C---:B------:R-:W-:Y:S02]  /*4bf0*/  PRMT R23, R10.reuse, 0x7772, RZ ;  /* 0x000077720a177816 */ /* 0x040fe400000000ff */
[-C--:B------:R-:W-:Y:S02]  /*4c00*/  LEA.HI.X.SX32 R7, R7, R3.reuse, 0x1, P6 ;  /* 0x0000000307077211 */ /* 0x080fe400030f0eff */
[CC--:B------:R-:W-:Y:S01]  /*4c10*/  IADD3 R8, P6, R9.reuse, R2.reuse, RZ ;  /* 0x0000000209087210 */ /* 0x0c0fe20007fde0ff */
[C---:B-1----:R-:W-:Y:S01]  /*4c20*/  VIADD R14, R9.reuse, UR6 ;  /* 0x00000006090e7c36 */ /* 0x042fe20008000000 */
[----:B------:R1:W-:Y:S01]  /*4c30*/  @P5 STG.E.U8 desc[UR16][R4.64], R23 ;  /* 0x0000001704005986 */ /* 0x0003e2000c101110 */
[----:B------:R-:W-:Y:S02]  /*4c40*/  PRMT R21, R10, 0x7773, RZ ;  /* 0x000077730a157816 */ /* 0x000fe400000000ff */
[----:B------:R-:W-:Y:S02]  /*4c50*/  LEA.HI.X.SX32 R9, R9, R3, 0x1, P6 ;  /* 0x0000000309097211 */ /* 0x000fe400030f0eff */
[----:B------:R-:W-:Y:S01]  /*4c60*/  ISETP.LT.AND P3, PT, R117, UR7, !P0 ;  /* 0x0000000775007c0c */ /* 0x000fe2000c761270 */
[----:B------:R2:W-:Y:S01]  /*4c70*/  @P4 STG.E.U8 desc[UR16][R6.64], R21 ;  /* 0x0000001506004986 */ /* 0x0005e2000c101110 */
[----:B------:R-:W-:-:S02]  /*4c80*/  IADD3 R10, P6, R14, R2, RZ ;  /* 0x000000020e0a7210 */ /* 0x000fc40007fde0ff */
[----:B------:R-:W-:Y:S02]  /*4c90*/  ISETP.LT.AND P1, PT, R121, UR7, !P0 ;  /* 0x0000000779007c0c */ /* 0x000fe4000c721270 */
[C---:B------:R-:W-:Y:S01]  /*4ca0*/  PRMT R15, R11.reuse, 0x7772, RZ ;  /* 0x000077720b0f7816 */ /* 0x040fe200000000ff */
[C---:B-1----:R-:W-:Y:S01]  /*4cb0*/  VIADD R5, R14.reuse, UR6 ;  /* 0x000000060e057c36 */ /* 0x042fe20008000000 */
[----:B------:R-:W-:Y:S02]  /*4cc0*/  PRMT R13, R11, 0x7773, RZ ;  /* 0x000077730b0d7816 */ /* 0x000fe400000000ff */
[-C--:B------:R-:W-:Y:S02]  /*4cd0*/  LEA.HI.X.SX32 R11, R14, R3.reuse, 0x1, P6 ;  /* 0x000000030e0b7211 */ /* 0x080fe400030f0eff */
[CC--:B------:R-:W-:Y:S01]  /*4ce0*/  IADD3 R4, P6, R5.reuse, R2.reuse, RZ ;  /* 0x0000000205047210 */ /* 0x0c0fe20007fde0ff */
[----:B--2---:R-:W-:Y:S01]  /*4cf0*/  VIADD R7, R5, UR6 ;  /* 0x0000000605077c36 */ /* 0x004fe20008000000 */
[----:B------:R-:W-:Y:S01]  /*4d00*/  ISETP.LT.AND P2, PT, R119, UR7, !P0 ;  /* 0x0000000777007c0c */ /* 0x000fe2000c741270 */
[----:B------:R1:W-:Y:S01]  /*4d10*/  @P3 STG.E.U8 desc[UR16][R8.64], R15 ;  /* 0x0000000f08003986 */ /* 0x0003e2000c101110 */
[----:B------:R-:W-:Y:S01]  /*4d20*/  LEA.HI.X.SX32 R5, R5, R3, 0x1, P6 ;  /* 0x0000000305057211 */ /* 0x000fe200030f0eff */
[C---:B------:R-:W-:Y:S01]  /*4d30*/  VIADD R12, R7.reuse, UR6 ;  /* 0x00000006070c7c36 */ /* 0x040fe20008000000 */
[----:B------:R-:W-:Y:S01]  /*4d40*/  IADD3 R6, P6, R7, R2, RZ ;  /* 0x0000000207067210 */ /* 0x000fe20007fde0ff */
[----:B------:R2:W-:Y:S01]  /*4d50*/  @P1 STG.E.U8 desc[UR16][R10.64], R13 ;  /* 0x0000000d0a001986 */ /* 0x0005e2000c101110 */
[----:B0-----:R-:W-:-:S02]  /*4d60*/  PRMT R23, R16, 0x7770, RZ ;  /* 0x0000777010177816 */ /* 0x001fc400000000ff */
[-C--:B------:R-:W-:Y:S02]  /*4d70*/  LEA.HI.X.SX32 R7, R7, R3.reuse, 0x1, P6 ;  /* 0x0000000307077211 */ /* 0x080fe400030f0eff */
[----:B------:R-:W-:Y:S02]  /*4d80*/  ISETP.LT.AND P5, PT, R114, UR7, !P0 ;  /* 0x0000000772007c0c */ /* 0x000fe4000c7a1270 */
        /* <DEDUP_REMOVED lines=9> */
[C---:B0-----:R-:W-:Y:S01]  /*4e20*/  VIADD R5, R11.reuse, UR6 ;  /* 0x000000060b057c36 */ /* 0x041fe20008000000 */
        /* <DEDUP_REMOVED lines=11> */
[----:B0-----:R-:W-:Y:S02]  /*4ee0*/  IADD3 R6, P6, R12, R2, RZ ;  /* 0x000000020c067210 */ /* 0x001fe40007fde0ff */
[----:B------:R-:W-:Y:S01]  /*4ef0*/  ISETP.LT.AND P4, PT, R110, UR7, !P0 ;  /* 0x000000076e007c0c */ /* 0x000fe2000c781270 */
[C---:B-1----:R-:W-:Y:S01]  /*4f00*/  VIADD R9, R12.reuse, UR6 ;  /* 0x000000060c097c36 */ /* 0x042fe20008000000 */
[----:B------:R-:W-:-:S02]  /*4f10*/  LEA.HI.X.SX32 R7, R12, R3, 0x1, P6 ;  /* 0x000000030c077211 */ /* 0x000fc400030f0eff */
[C---:B------:R-:W-:Y:S01]  /*4f20*/  PRMT R13, R18.reuse, 0x7770, RZ ;  /* 0x00007770120d7816 */ /* 0x040fe200000000ff */
[C---:B--2---:R-:W-:Y:S01]  /*4f30*/  VIADD R11, R9.reuse, UR6 ;  /* 0x00000006090b7c36 */ /* 0x044fe20008000000 */
[-C--:B------:R-:W-:Y:S02]  /*4f40*/  IADD3 R8, P6, R9, R2.reuse, RZ ;  /* 0x0000000209087210 */ /* 0x080fe40007fde0ff */
[----:B------:R-:W-:Y:S01]  /*4f50*/  PRMT R21, R18, 0x7771, RZ ;  /* 0x0000777112157816 */ /* 0x000fe200000000ff */
[----:B------:R-:W-:Y:S01]  /*4f60*/  VIADD R14, R11, UR6 ;  /* 0x000000060b0e7c36 */ /* 0x000fe20008000000 */
[-C--:B------:R-:W-:Y:S01]  /*4f70*/  LEA.HI.X.SX32 R9, R9, R3.reuse, 0x1, P6 ;  /* 0x0000000309097211 */ /* 0x080fe200030f0eff */
[----:B------:R0:W-:Y:S01]  /*4f80*/  @P1 STG.E.U8 desc[UR16][R4.64], R13 ;  /* 0x0000000d04001986 */ /* 0x0001e2000c101110 */
[----:B------:R-:W-:Y:S02]  /*4f90*/  IADD3 R10, P6, R11, R2, RZ ;  /* 0x000000020b0a7210 */ /* 0x000fe40007fde0ff */
[----:B------:R-:W-:Y:S01]  /*4fa0*/  PRMT R15, R19, 0x7770, RZ ;  /* 0x00007770130f7816 */ /* 0x000fe200000000ff */
[----:B------:R-:W-:Y:S01]  /*4fb0*/  @P2 STG.E.U8 desc[UR16][R6.64], R21 ;  /* 0x0000001506002986 */ /* 0x000fe2000c101110 */
[----:B------:R-:W-:-:S02]  /*4fc0*/  LEA.HI.X.SX32 R11, R11, R3, 0x1, P6 ;  /* 0x000000030b0b7211 */ /* 0x000fc400030f0eff */
[----:B------:R-:W-:Y:S01]  /*4fd0*/  IADD3 R12, P6, R14, R2, RZ ;  /* 0x000000020e0c7210 */ /* 0x000fe20007fde0ff */
[----:B------:R1:W-:Y:S01]  /*4fe0*/  @P5 STG.E.U8 desc[UR16][R8.64], R15 ;  /* 0x0000000f08005986 */ /* 0x0003e2000c101110 */
[----:B------:R-:W-:Y:S02]  /*4ff0*/  ISETP.LT.AND P3, PT, R113, UR7, !P0 ;  /* 0x0000000771007c0c */ /* 0x000fe4000c761270 */
[----:B------:R-:W-:Y:S02]  /*5000*/  PRMT R25, R16, 0x7772, RZ ;  /* 0x0000777210197816 */ /* 0x000fe400000000ff */
[C---:B0-----:R-:W-:Y:S01]  /*5010*/  LEA.HI.X.SX32 R13, R14.reuse, R3, 0x1, P6 ;  /* 0x000000030e0d7211 */ /* 0x041fe200030f0eff */
[----:B------:R-:W-:Y:S01]  /*5020*/  VIADD R14, R14, UR6 ;  /* 0x000000060e0e7c36 */ /* 0x000fe20008000000 */
[----:B------:R-:W-:Y:S02]  /*5030*/  PRMT R5, R19, 0x7771, RZ ;  /* 0x0000777113057816 */ /* 0x000fe400000000ff */
[----:B------:R-:W-:-:S02]  /*5040*/  ISETP.LT.AND P1, PT, R109, UR7, !P0 ;  /* 0x000000076d007c0c */ /* 0x000fc4000c721270 */
[----:B------:R-:W-:Y:S01]  /*5050*/  ISETP.LT.AND P2, PT, R107, UR7, !P0 ;  /* 0x000000076b007c0c */ /* 0x000fe2000c741270 */
[C---:B-1----:R-:W-:Y:S01]  /*5060*/  VIADD R15, R14.reuse, UR6 ;  /* 0x000000060e0f7c36 */ /* 0x042fe20008000000 */
[-C--:B------:R-:W-:Y:S01]  /*5070*/  IADD3 R8, P6, R14, R2.reuse, RZ ;  /* 0x000000020e087210 */ /* 0x080fe20007fde0ff */
[----:B------:R0:W-:Y:S01]  /*5080*/  @P4 STG.E.U8 desc[UR16][R10.64], R5 ;  /* 0x000000050a004986 */ /* 0x0001e2000c101110 */
[----:B------:R-:W-:Y:S02]  /*5090*/  PRMT R23, R16, 0x7773, RZ ;  /* 0x0000777310177816 */ /* 0x000fe400000000ff */
[----:B------:R-:W-:Y:S01]  /*50a0*/  LEA.HI.X.SX32 R9, R14, R3, 0x1, P6 ;  /* 0x000000030e097211 */ /* 0x000fe200030f0eff */
[----:B------:R-:W1:Y:S01]  /*50b0*/  LDS.128 R4, [R0] ;  /* 0x0000000000047984 */ /* 0x000e620000000c00 */
[----:B------:R-:W-:Y:S02]  /*50c0*/  IADD3 R14, P6, R15, R2, RZ ;  /* 0x000000020f0e7210 */ /* 0x000fe40007fde0ff */
[----:B------:R-:W-:Y:S01]  /*50d0*/  PRMT R21, R17, 0x7772, RZ ;  /* 0x0000777211157816 */ /* 0x000fe200000000ff */
[----:B------:R2:W-:Y:S01]  /*50e0*/  @P3 STG.E.U8 desc[UR16][R12.64], R25 ;  /* 0x000000190c003986 */ /* 0x0005e2000c101110 */
[----:B------:R-:W-:-:S02]  /*50f0*/  ISETP.LT.AND P5, PT, R108, UR7, !P0 ;  /* 0x000000076c007c0c */ /* 0x000fc4000c7a1270 */
[----:B------:R-:W-:Y:S01]  /*5100*/  ISETP.LT.AND P4, PT, R105, UR7, !P0 ;  /* 0x0000000769007c0c */ /* 0x000fe2000c781270 */
[C---:B0-----:R-:W-:Y:S01]  /*5110*/  VIADD R11, R15.reuse, UR6 ;  /* 0x000000060f0b7c36 */ /* 0x041fe20008000000 */
[-C--:B------:R-:W-:Y:S01]  /*5120*/  LEA.HI.X.SX32 R15, R15, R3.reuse, 0x1, P6 ;  /* 0x000000030f0f7211 */ /* 0x080fe200030f0eff */
[----:B------:R0:W-:Y:S01]  /*5130*/  @P1 STG.E.U8 desc[UR16][R8.64], R23 ;  /* 0x0000001708001986 */ /* 0x0001e2000c101110 */
[----:B------:R-:W-:Y:S02]  /*5140*/  PRMT R17, R17, 0x7773, RZ ;  /* 0x0000777311117816 */ /* 0x000fe400000000ff */
[C---:B------:R-:W-:Y:S01]  /*5150*/  IADD3 R10, P6, R11.reuse, R2, RZ ;  /* 0x000000020b0a7210 */ /* 0x040fe20007fde0ff */
[----:B------:R3:W-:Y:S01]  /*5160*/  @P2 STG.E.U8 desc[UR16][R14.64], R21 ;  /* 0x000000150e002986 */ /* 0x0007e2000c101110 */
[----:B------:R-:W-:Y:S01]  /*5170*/  ISETP.LT.AND P3, PT, R106, UR7, !P0 ;  /* 0x000000076a007c0c */ /* 0x000fe2000c761270 */
[C---:B--2---:R-:W-:Y:S01]  /*5180*/  VIADD R13, R11.reuse, UR6 ;  /* 0x000000060b0d7c36 */ /* 0x044fe20008000000 */
[----:B------:R-:W-:-:S02]  /*5190*/  LEA.HI.X.SX32 R11, R11, R3, 0x1, P6 ;  /* 0x000000030b0b7211 */ /* 0x000fc400030f0eff */
[----:B------:R-:W-:Y:S01]  /*51a0*/  ISETP.LT.AND P1, PT, R88, UR7, !P0 ;  /* 0x0000000758007c0c */ /* 0x000fe2000c721270 */
[C---:B------:R-:W-:Y:S01]  /*51b0*/  VIADD R0, R13.reuse, UR6 ;  /* 0x000000060d007c36 */ /* 0x040fe20008000000 */
[CC--:B------:R-:W-:Y:S01]  /*51c0*/  IADD3 R12, P6, R13.reuse, R2.reuse, RZ ;  /* 0x000000020d0c7210 */ /* 0x0c0fe20007fde0ff */
[----:B------:R2:W-:Y:S01]  /*51d0*/  @P5 STG.E.U8 desc[UR16][R10.64], R17 ;  /* 0x000000110a005986 */ /* 0x0005e2000c101110 */
[----:B0-----:R-:W-:Y:S02]  /*51e0*/  PRMT R23, R18, 0x7772, RZ ;  /* 0x0000777212177816 */ /* 0x001fe400000000ff */
[-C--:B------:R-:W-:Y:S01]  /*51f0*/  LEA.HI.X.SX32 R13, R13, R3.reuse, 0x1, P6 ;  /* 0x000000030d0d7211 */ /* 0x080fe200030f0eff */
[C---:B---3--:R-:W-:Y:S01]  /*5200*/  VIADD R15, R0.reuse, UR6 ;  /* 0x00000006000f7c36 */ /* 0x048fe20008000000 */
[-C--:B------:R-:W-:Y:S02]  /*5210*/  IADD3 R8, P6, R0, R2.reuse, RZ ;  /* 0x0000000200087210 */ /* 0x080fe40007fde0ff */
[----:B------:R-:W-:Y:S01]  /*5220*/  PRMT R21, R18, 0x7773, RZ ;  /* 0x0000777312157816 */ /* 0x000fe200000000ff */
[----:B------:R0:W-:Y:S01]  /*5230*/  @P4 STG.E.U8 desc[UR16][R12.64], R23 ;  /* 0x000000170c004986 */ /* 0x0001e2000c101110 */
[----:B------:R-:W-:Y:S01]  /*5240*/  LEA.HI.X.SX32 R9, R0, R3, 0x1, P6 ;  /* 0x0000000300097211 */ /* 0x000fe200030f0eff */
[C---:B------:R-:W-:Y:S01]  /*5250*/  VIADD R0, R15.reuse, UR6 ;  /* 0x000000060f007c36 */ /* 0x040fe20008000000 */
[----:B------:R-:W-:-:S02]  /*5260*/  IADD3 R14, P6, R15, R2, RZ ;  /* 0x000000020f0e7210 */ /* 0x000fc40007fde0ff */
[----:B--2---:R-:W-:Y:S01]  /*5270*/  PRMT R17, R19, 0x7772, RZ ;  /* 0x0000777213117816 */ /* 0x004fe200000000ff */
[C---:B------:R-:W-:Y:S01]  /*5280*/  VIADD R16, R0.reuse, UR6 ;  /* 0x0000000600107c36 */ /* 0x040fe20008000000 */
[-C--:B------:R-:W-:Y:S01]  /*5290*/  LEA.HI.X.SX32 R15, R15, R3.reuse, 0x1, P6 ;  /* 0x000000030f0f7211 */ /* 0x080fe200030f0eff */
[----:B------:R2:W-:Y:S01]  /*52a0*/  @P3 STG.E.U8 desc[UR16][R8.64], R21 ;  /* 0x0000001508003986 */ /* 0x0005e2000c101110 */
[CC--:B------:R-:W-:Y:S02]  /*52b0*/  IADD3 R10, P6, R0.reuse, R2.reuse, RZ ;  /* 0x00000002000a7210 */ /* 0x0c0fe40007fde0ff */
[----:B------:R-:W-:Y:S01]  /*52c0*/  ISETP.LT.AND P2, PT, R89, UR7, !P0 ;  /* 0x0000000759007c0c */ /* 0x000fe2000c741270 */
[----:B------:R3:W-:Y:S01]  /*52d0*/  @P1 STG.E.U8 desc[UR16][R14.64], R17 ;  /* 0x000000110e001986 */ /* 0x0007e2000c101110 */
[----:B------:R-:W-:Y:S01]  /*52e0*/  LEA.HI.X.SX32 R11, R0, R3, 0x1, P6 ;  /* 0x00000003000b7211 */ /* 0x000fe200030f0eff */
[C---:B------:R-:W-:Y:S01]  /*52f0*/  VIADD R0, R16.reuse, UR6 ;  /* 0x0000000610007c36 */ /* 0x040fe20008000000 */
[----:B0-----:R-:W-:-:S02]  /*5300*/  IADD3 R12, P6, R16, R2, RZ ;  /* 0x00000002100c7210 */ /* 0x001fc40007fde0ff */
[----:B------:R-:W-:Y:S02]  /*5310*/  ISETP.LT.AND P5, PT, R90, UR7, !P0 ;  /* 0x000000075a007c0c */ /* 0x000fe4000c7a1270 */
[-C--:B------:R-:W-:Y:S02]  /*5320*/  LEA.HI.X.SX32 R13, R16, R3.reuse, 0x1, P6 ;  /* 0x00000003100d7211 */ /* 0x080fe400030f0eff */
[CC--:B--2---:R-:W-:Y:S02]  /*5330*/  IADD3 R8, P6, R0.reuse, R2.reuse, RZ ;  /* 0x0000000200087210 */ /* 0x0c4fe40007fde0ff */
[----:B------:R-:W-:Y:S01]  /*5340*/  PRMT R19, R19, 0x7773, RZ ;  /* 0x0000777313137816 */ /* 0x000fe200000000ff */
[----:B---3--:R-:W-:Y:S01]  /*5350*/  VIADD R15, R0, UR6 ;  /* 0x00000006000f7c36 */ /* 0x008fe20008000000 */
[----:B-1----:R-:W-:Y:S02]  /*5360*/  PRMT R21, R4, 0x7770, RZ ;  /* 0x0000777004157816 */ /* 0x002fe400000000ff */
[----:B------:R-:W-:Y:S01]  /*5370*/  LEA.HI.X.SX32 R9, R0, R3, 0x1, P6 ;  /* 0x0000000300097211 */ /* 0x000fe200030f0eff */
[C---:B------:R-:W-:Y:S01]  /*5380*/  VIADD R0, R15.reuse, UR6 ;  /* 0x000000060f007c36 */ /* 0x040fe20008000000 */
[----:B------:R-:W-:Y:S01]  /*5390*/  IADD3 R14, P6, R15, R2, RZ ;  /* 0x000000020f0e7210 */ /* 0x000fe20007fde0ff */
[----:B------:R0:W-:Y:S01]  /*53a0*/  @P2 STG.E.U8 desc[UR16][R10.64], R19 ;  /* 0x000000130a002986 */ /* 0x0001e2000c101110 */
[----:B------:R-:W-:-:S02]  /*53b0*/  ISETP.LT.AND P4, PT, R91, UR7, !P0 ;  /* 0x000000075b007c0c */ /* 0x000fc4000c781270 */
[-C--:B------:R-:W-:Y:S01]  /*53c0*/  LEA.HI.X.SX32 R15, R15, R3.reuse, 0x1, P6 ;  /* 0x000000030f0f7211 */ /* 0x080fe200030f0eff */
[----:B------:R1:W-:Y:S01]  /*53d0*/  @P5 STG.E.U8 desc[UR16][R12.64], R21 ;  /* 0x000000150c005986 */ /* 0x0003e2000c101110 */
[----:B------:R-:W-:Y:S02]  /*53e0*/  ISETP.LT.AND P3, PT, R92, UR7, !P0 ;  /* 0x000000075c007c0c */ /* 0x000fe4000c761270 */
[----:B------:R-:W-:Y:S02]  /*53f0*/  PRMT R23, R4, 0x7771, RZ ;  /* 0x0000777104177816 */ /* 0x000fe400000000ff */
[----:B------:R-:W-:Y:S02]  /*5400*/  ISETP.LT.AND P1, PT, R93, UR7, !P0 ;  /* 0x000000075d007c0c */ /* 0x000fe4000c721270 */
[----:B------:R-:W-:Y:S02]  /*5410*/  ISETP.LT.AND P2, PT, R94, UR7, !P0 ;  /* 0x000000075e007c0c */ /* 0x000fe4000c741270 */
[C---:B0-----:R-:W-:Y:S01]  /*5420*/  IADD3 R10, P6, R0.reuse, R2, RZ ;  /* 0x00000002000a7210 */ /* 0x041fe20007fde0ff */
[----:B------:R0:W-:Y:S01]  /*5430*/  @P4 STG.E.U8 desc[UR16][R8.64], R23 ;  /* 0x0000001708004986 */ /* 0x0001e2000c101110 */
[----:B------:R-:W-:Y:S01]  /*5440*/  PRMT R17, R5, 0x7771, RZ ;  /* 0x0000777105117816 */ /* 0x000fe200000000ff */
[C---:B-1----:R-:W-:Y:S01]  /*5450*/  VIADD R13, R0.reuse, UR6 ;  /* 0x00000006000d7c36 */ /* 0x042fe20008000000 */
[----:B------:R-:W-:-:S02]  /*5460*/  LEA.HI.X.SX32 R11, R0, R3, 0x1, P6 ;  /* 0x00000003000b7211 */ /* 0x000fc400030f0eff */
[----:B------:R-:W-:Y:S01]  /*5470*/  PRMT R21, R5, 0x7770, RZ ;  /* 0x0000777005157816 */ /* 0x000fe200000000ff */
[C---:B------:R-:W-:Y:S01]  /*5480*/  VIADD R0, R13.reuse, UR6 ;  /* 0x000000060d007c36 */ /* 0x040fe20008000000 */
[CC--:B------:R-:W-:Y:S02]  /*5490*/  IADD3 R12, P6, R13.reuse, R2.reuse, RZ ;  /* 0x000000020d0c7210 */ /* 0x0c0fe40007fde0ff */
[----:B------:R-:W-:Y:S01]  /*54a0*/  PRMT R19, R6, 0x7770, RZ ;  /* 0x0000777006137816 */ /* 0x000fe200000000ff */
[C---:B------:R-:W-:Y:S01]  /*54b0*/  VIADD R16, R0.reuse, UR6 ;  /* 0x0000000600107c36 */ /* 0x040fe20008000000 */
[-C--:B------:R-:W-:Y:S01]  /*54c0*/  LEA.HI.X.SX32 R13, R13, R3.reuse, 0x1, P6 ;  /* 0x000000030d0d7211 */ /* 0x080fe200030f0eff */
[----:B------:R1:W-:Y:S01]  /*54d0*/  @P3 STG.E.U8 desc[UR16][R14.64], R21 ;  /* 0x000000150e003986 */ /* 0x0003e2000c101110 */
[C---:B0-----:R-:W-:Y:S02]  /*54e0*/  IADD3 R8, P6, R0.reuse, R2, RZ ;  /* 0x0000000200087210 */ /* 0x041fe40007fde0ff */
[----:B------:R-:W-:Y:S01]  /*54f0*/  ISETP.LT.AND P5, PT, R95, UR7, !P0 ;  /* 0x000000075f007c0c */ /* 0x000fe2000c7a1270 */
[----:B------:R0:W-:Y:S01]  /*5500*/  @P1 STG.E.U8 desc[UR16][R10.64], R17 ;  /* 0x000000110a001986 */ /* 0x0001e2000c101110 */
[----:B------:R-:W-:Y:S01]  /*5510*/  LEA.HI.X.SX32 R9, R0, R3, 0x1, P6 ;  /* 0x0000000300097211 */ /* 0x000fe200030f0eff */
[----:B------:R-:W-:Y:S01]  /*5520*/  VIADD R0, R16, UR6 ;  /* 0x0000000610007c36 */ /* 0x000fe20008000000 */
[----:B------:R-:W-:Y:S01]  /*5530*/  ISETP.LT.AND P4, PT, R96, UR7, !P0 ;  /* 0x0000000760007c0c */ /* 0x000fe2000c781270 */
[----:B------:R2:W-:Y:S01]  /*5540*/  @P2 STG.E.U8 desc[UR16][R12.64], R19 ;  /* 0x000000130c002986 */ /* 0x0005e2000c101110 */
[----:B------:R-:W-:-:S02]  /*5550*/  ISETP.LT.AND P3, PT, R97, UR7, !P0 ;  /* 0x0000000761007c0c */ /* 0x000fc4000c761270 */
[----:B------:R-:W-:Y:S02]  /*5560*/  ISETP.LT.AND P1, PT, R98, UR7, !P0 ;  /* 0x0000000762007c0c */ /* 0x000fe4000c721270 */
[CC--:B-1----:R-:W-:Y:S02]  /*5570*/  IADD3 R14, P6, R16.reuse, R2.reuse, RZ ;  /* 0x00000002100e7210 */ /* 0x0c2fe40007fde0ff */
[----:B------:R-:W-:Y:S02]  /*5580*/  PRMT R21, R7, 0x7770, RZ ;  /* 0x0000777007157816 */ /* 0x000fe400000000ff */
[----:B------:R-:W-:Y:S02]  /*5590*/  LEA.HI.X.SX32 R15, R16, R3, 0x1, P6 ;  /* 0x00000003100f7211 */ /* 0x000fe400030f0eff */
[C---:B0-----:R-:W-:Y:S01]  /*55a0*/  IADD3 R10, P6, R0.reuse, R2, RZ ;  /* 0x00000002000a7210 */ /* 0x041fe20007fde0ff */
[----:B--2---:R-:W-:Y:S01]  /*55b0*/  VIADD R13, R0, UR6 ;  /* 0x00000006000d7c36 */ /* 0x004fe20008000000 */
[----:B------:R-:W-:-:S02]  /*55c0*/  PRMT R17, R6, 0x7771, RZ ;  /* 0x0000777106117816 */ /* 0x000fc400000000ff */
[-C--:B------:R-:W-:Y:S01]  /*55d0*/  LEA.HI.X.SX32 R11, R0, R3.reuse, 0x1, P6 ;  /* 0x00000003000b7211 */ /* 0x080fe200030f0eff */
[C---:B------:R-:W-:Y:S01]  /*55e0*/  VIADD R0, R13.reuse, UR6 ;  /* 0x000000060d007c36 */ /* 0x040fe20008000000 */
[----:B------:R-:W-:Y:S01]  /*55f0*/  IADD3 R12, P6, R13, R2, RZ ;  /* 0x000000020d0c7210 */ /* 0x000fe20007fde0ff */
[----:B------:R0:W-:Y:S01]  /*5600*/  @P5 STG.E.U8 desc[UR16][R8.64], R17 ;  /* 0x0000001108005986 */ /* 0x0001e2000c101110 */
[----:B------:R-:W-:Y:S02]  /*5610*/  ISETP.LT.AND P2, PT, R99, UR7, !P0 ;  /* 0x0000000763007c0c */ /* 0x000fe4000c741270 */
[----:B------:R-:W-:Y:S01]  /*5620*/  LEA.HI.X.SX32 R13, R13, R3, 0x1, P6 ;  /* 0x000000030d0d7211 */ /* 0x000fe200030f0eff */
[----:B------:R1:W-:Y:S01]  /*5630*/  @P4 STG.E.U8 desc[UR16][R14.64], R21 ;  /* 0x000000150e004986 */ /* 0x0003e2000c101110 */
[----:B------:R-:W-:Y:S02]  /*5640*/  PRMT R23, R4, 0x7772, RZ ;  /* 0x0000777204177816 */ /* 0x000fe400000000ff */
[----:B------:R-:W-:-:S02]  /*5650*/  PRMT R19, R7, 0x7771, RZ ;  /* 0x0000777107137816 */ /* 0x000fc400000000ff */
[----:B------:R-:W-:Y:S02]  /*5660*/  ISETP.LT.AND P5, PT, R100, UR7, !P0 ;  /* 0x0000000764007c0c */ /* 0x000fe4000c7a1270 */
[----:B------:R-:W-:Y:S01]  /*5670*/  ISETP.LT.AND P4, PT, R101, UR7, !P0 ;  /* 0x0000000765007c0c */ /* 0x000fe2000c781270 */
[C---:B0-----:R-:W-:Y:S01]  /*5680*/  VIADD R17, R0.reuse, UR6 ;  /* 0x0000000600117c36 */ /* 0x041fe20008000000 */
[----:B------:R-:W-:Y:S01]  /*5690*/  IADD3 R8, P6, R0, R2, RZ ;  /* 0x0000000200087210 */ /* 0x000fe20007fde0ff */
[----:B------:R0:W-:Y:S01]  /*56a0*/  @P3 STG.E.U8 desc[UR16][R10.64], R19 ;  /* 0x000000130a003986 */ /* 0x0001e2000c101110 */
[----:B------:R-:W-:Y:S02]  /*56b0*/  ISETP.LT.AND P3, PT, R102, UR7, !P0 ;  /* 0x0000000766007c0c */ /* 0x000fe4000c761270 */
[----:B------:R-:W-:Y:S01]  /*56c0*/  LEA.HI.X.SX32 R9, R0, R3, 0x1, P6 ;  /* 0x0000000300097211 */ /* 0x000fe200030f0eff */
[----:B------:R-:W-:Y:S01]  /*56d0*/  VIADD R0, R17, UR6 ;  /* 0x0000000611007c36 */ /* 0x000fe20008000000 */
[----:B-1----:R-:W-:Y:S01]  /*56e0*/  PRMT R21, R4, 0x7773, RZ ;  /* 0x0000777304157816 */ /* 0x002fe200000000ff */
[----:B------:R-:W-:Y:S01]  /*56f0*/  @P1 STG.E.U8 desc[UR16][R12.64], R23 ;  /* 0x000000170c001986 */ /* 0x000fe2000c101110 */
[----:B------:R-:W-:Y:S01]  /*5700*/  PRMT R25, R5, 0x7772, RZ ;  /* 0x0000777205197816 */ /* 0x000fe200000000ff */
[----:B------:R-:W-:-:S02]  /*5710*/  VIADD R4, R0, UR6 ;  /* 0x0000000600047c36 */ /* 0x000fc40008000000 */
[----:B------:R1:W-:Y:S01]  /*5720*/  @P2 STG.E.U8 desc[UR16][R8.64], R21 ;  /* 0x0000001508002986 */ /* 0x0003e2000c101110 */
[-C--:B------:R-:W-:Y:S01]  /*5730*/  IADD3 R14, P2, R0, R2.reuse, RZ ;  /* 0x00000002000e7210 */ /* 0x080fe20007f5e0ff */
[C---:B------:R-:W-:Y:S01]  /*5740*/  VIADD R18, R4.reuse, UR6 ;  /* 0x0000000604127c36 */ /* 0x040fe20008000000 */
[CC--:B0-----:R-:W-:Y:S02]  /*5750*/  IADD3 R10, P1, R17.reuse, R2.reuse, RZ ;  /* 0x00000002110a7210 */ /* 0x0c1fe40007f3e0ff */
[-C--:B------:R-:W-:Y:S01]  /*5760*/  IADD3 R16, P6, R4, R2.reuse, RZ ;  /* 0x0000000204107210 */ /* 0x080fe20007fde0ff */
[----:B------:R-:W-:Y:S01]  /*5770*/  VIADD R19, R18, UR6 ;  /* 0x0000000612137c36 */ /* 0x000fe20008000000 */
[-C--:B------:R-:W-:Y:S02]  /*5780*/  LEA.HI.X.SX32 R11, R17, R3.reuse, 0x1, P1 ;  /* 0x00000003110b7211 */ /* 0x080fe400008f0eff */
[----:B------:R-:W-:Y:S01]  /*5790*/  LEA.HI.X.SX32 R15, R0, R3, 0x1, P2 ;  /* 0x00000003000f7211 */ /* 0x000fe200010f0eff */
[----:B------:R-:W-:Y:S01]  /*57a0*/  VIADD R0, R19, UR6 ;  /* 0x0000000613007c36 */ /* 0x000fe20008000000 */
[----:B------:R-:W-:Y:S01]  /*57b0*/  ISETP.LT.AND P2, PT, R103, UR7, !P0 ;  /* 0x0000000767007c0c */ /* 0x000fe2000c741270 */
[----:B------:R0:W-:Y:S01]  /*57c0*/  @P5 STG.E.U8 desc[UR16][R10.64], R25 ;  /* 0x000000190a005986 */ /* 0x0001e2000c101110 */
[----:B-1----:R-:W-:-:S02]  /*57d0*/  IADD3 R8, P1, R19, R2, RZ ;  /* 0x0000000213087210 */ /* 0x002fc40007f3e0ff */
[-C--:B------:R-:W-:Y:S02]  /*57e0*/  LEA.HI.X.SX32 R17, R4, R3.reuse, 0x1, P6 ;  /* 0x0000000304117211 */ /* 0x080fe400030f0eff */
[----:B------:R-:W-:Y:S02]  /*57f0*/  LEA.HI.X.SX32 R9, R19, R3, 0x1, P1 ;  /* 0x0000000313097211 */ /* 0x000fe400008f0eff */
[----:B------:R-:W-:Y:S02]  /*5800*/  ISETP.LT.AND P1, PT, R104, UR7, !P0 ;  /* 0x0000000768007c0c */ /* 0x000fe4000c721270 */
[----:B------:R-:W-:Y:S02]  /*5810*/  ISETP.LT.AND P0, PT, R146, UR7, !P0 ;  /* 0x0000000792007c0c */ /* 0x000fe4000c701270 */
[----:B------:R-:W-:Y:S02]  /*5820*/  IADD3 R12, P6, R18, R2, RZ ;  /* 0x00000002120c7210 */ /* 0x000fe40007fde0ff */
[----:B------:R-:W-:-:S02]  /*5830*/  PRMT R23, R5, 0x7773, RZ ;  /* 0x0000777305177816 */ /* 0x000fc400000000ff */
[----:B------:R-:W-:Y:S02]  /*5840*/  PRMT R21, R6, 0x7772, RZ ;  /* 0x0000777206157816 */ /* 0x000fe400000000ff */
[-C--:B------:R-:W-:Y:S01]  /*5850*/  LEA.HI.X.SX32 R13, R18, R3.reuse, 0x1, P6 ;  /* 0x00000003120d7211 */ /* 0x080fe200030f0eff */
[----:B------:R0:W-:Y:S01]  /*5860*/  @P4 STG.E.U8 desc[UR16][R14.64], R23 ;  /* 0x000000170e004986 */ /* 0x0001e2000c101110 */
[----:B------:R-:W-:Y:S02]  /*5870*/  PRMT R19, R6, 0x7773, RZ ;  /* 0x0000777306137816 */ /* 0x000fe400000000ff */
[C---:B------:R-:W-:Y:S01]  /*5880*/  PRMT R5, R7.reuse, 0x7773, RZ ;  /* 0x0000777307057816 */ /* 0x040fe200000000ff */
[----:B------:R0:W-:Y:S01]  /*5890*/  @P3 STG.E.U8 desc[UR16][R16.64], R21 ;  /* 0x0000001510003986 */ /* 0x0001e2000c101110 */
[----:B------:R-:W-:Y:S02]  /*58a0*/  PRMT R7, R7, 0x7772, RZ ;  /* 0x0000777207077816 */ /* 0x000fe400000000ff */
[C---:B------:R-:W-:Y:S01]  /*58b0*/  IADD3 R2, P6, R0.reuse, R2, RZ ;  /* 0x0000000200027210 */ /* 0x040fe20007fde0ff */
[----:B------:R0:W-:Y:S03]  /*58c0*/  @P2 STG.E.U8 desc[UR16][R12.64], R19 ;  /* 0x000000130c002986 */ /* 0x0001e6000c101110 */
[----:B------:R-:W-:Y:S01]  /*58d0*/  LEA.HI.X.SX32 R3, R0, R3, 0x1, P6 ;  /* 0x0000000300037211 */ /* 0x000fe200030f0eff */
[----:B------:R0:W-:Y:S01]  /*58e0*/  @P1 STG.E.U8 desc[UR16][R8.64], R7 ;  /* 0x0000000708001986 */ /* 0x0001e2000c101110 */
[----:B------:R-:W-:Y:S07]  /*58f0*/  @!P0 EXIT ;  /* 0x000000000000894d */ /* 0x000fee0003800000 */
[----:B------:R-:W-:Y:S01]  /*5900*/  STG.E.U8 desc[UR16][R2.64], R5 ;  /* 0x0000000502007986 */ /* 0x000fe2000c101110 */
[----:B------:R-:W-:Y:S05]  /*5910*/  EXIT ;  /* 0x000000000000794d */ /* 0x000fea0003800000 */
.L_x_2:
[----:B------:R-:W-:-:S00]  /*5920*/  BRA `(.L_x_2) ;  /* 0xfffffffc00fc7947 */ /* 0x000fc0000383ffff */
[----:B------:R-:W-:-:S00]  /*5930*/  NOP ;  /* 0x0000000000007918 */ /* 0x000fc00000000000 */
        /* <DEDUP_REMOVED lines=12> */
.L_x_3:


//--------------------- .nv.shared.matmul_kernel  --------------------------
	.section	.nv.shared.matmul_kernel,"aw",@nobits
	.sectionflags	@""
	.align	16
	.zero		1024


//--------------------- .nv.shared.reserved.0     --------------------------
	.section	.nv.shared.reserved.0,"aw",@nobits
	.weak		__nv_reservedSMEM_offset_0_alias
	.size		__nv_reservedSMEM_offset_0_alias, 0, 0
	.other		__nv_reservedSMEM_offset_0_alias,@"STO_CUDA_RESERVED_SHARED STV_DEFAULT"
__nv_reservedSMEM_offset_0_alias:
	.zero		0


//--------------------- .nv.constant0.matmul_kernel --------------------------
	.section	.nv.constant0.matmul_kernel,"a",@progbits
	.sectionflags	@""
	.align	4
.nv.constant0.matmul_kernel:
	.zero		608


//--------------------- SYMBOLS --------------------------

	.type		.nv.reservedSmem.offset0,@object
	.size		.nv.reservedSmem.offset0,0x4
